// auto-generated by cutlass_sweep.gemm — config: {"arch": "sm_100", "cluster_m": 2, "cluster_n": 1, "dtype": "fp16", "dtype_b": "fp16", "layout": "nt", "stages": 0, "tile_k": 16, "tile_m": 128, "tile_n": 256}
#include "cutlass/cutlass.h"
#include "cutlass/gemm/collective/collective_builder.hpp"
#include "cutlass/gemm/device/gemm_universal_adapter.h"
#include "cutlass/gemm/kernel/gemm_universal.hpp"
#include "cutlass/epilogue/collective/collective_builder.hpp"

using ElemA = cutlass::half_t;
using ElemB = cutlass::half_t;
using ElemCD = cutlass::half_t;
using Acc  = float;
using TileShape    = cute::Shape<cute::_128, cute::_256, cute::_16>;
using ClusterShape = cute::Shape<cute::_2, cute::_1, cute::_1>;

using CollectiveEpilogue = typename cutlass::epilogue::collective::CollectiveBuilder<
    cutlass::arch::Sm100, cutlass::arch::OpClassTensorOp,
    TileShape, ClusterShape,
    cutlass::epilogue::collective::EpilogueTileAuto,
    Acc, Acc,
    ElemCD, cutlass::layout::RowMajor, 128 / cutlass::sizeof_bits<ElemCD>::value,
    ElemCD, cutlass::layout::RowMajor, 128 / cutlass::sizeof_bits<ElemCD>::value,
    cutlass::epilogue::collective::EpilogueScheduleAuto
  >::CollectiveOp;

using CollectiveMainloop = typename cutlass::gemm::collective::CollectiveBuilder<
    cutlass::arch::Sm100, cutlass::arch::OpClassTensorOp,
    ElemA, cutlass::layout::RowMajor, 128 / cutlass::sizeof_bits<ElemA>::value,
    ElemB, cutlass::layout::ColumnMajor, 128 / cutlass::sizeof_bits<ElemB>::value,
    Acc,
    TileShape, ClusterShape,
    cutlass::gemm::collective::StageCountAutoCarveout<static_cast<int>(sizeof(typename CollectiveEpilogue::SharedStorage))>,
    cutlass::gemm::collective::KernelScheduleAuto
  >::CollectiveOp;

using GemmKernel = cutlass::gemm::kernel::GemmUniversal<
    cute::Shape<int,int,int,int>,
    CollectiveMainloop,
    CollectiveEpilogue
>;
using Gemm = cutlass::gemm::device::GemmUniversalAdapter<GemmKernel>;

// Force the device kernel symbol into the cubin without needing a host main.
auto* _anchor = &cutlass::device_kernel<GemmKernel>;


// ===== COMPILED SASS (sm_100a) =====

	.target	sm_100a

	.elftype	@"ET_EXEC"


//--------------------- .note.nv.tkinfo           --------------------------
	.section	.note.nv.tkinfo,"",@"SHT_NOTE"
	.sectionflags	@"SHF_NOTE_NV_TKINFO"
	.tkinfo
        /*0018*/ 	.word	0x00000002
        /*0030*/ 	.string	""
        /*0030*/ 	.string	"ptxas"
        /*0030*/ 	.string	"Cuda compilation tools, release 13.0, V13.0.88"
        /*0030*/ 	.string	"Build cuda_13.0.r13.0/compiler.36424714_0"
        /*0030*/ 	.string	"-arch sm_100a -m 64 "



//--------------------- .note.nv.cuinfo           --------------------------
	.section	.note.nv.cuinfo,"",@"SHT_NOTE"
	.sectionflags	@"SHF_NOTE_NV_CUINFO"
        /*0018*/ 	.short	0x0002
        /*001a*/ 	.short	0x0064
        /*001c*/ 	.short	0x0082
	.zero		2


//--------------------- .nv.info                  --------------------------
	.section	.nv.info,"",@"SHT_CUDA_INFO"
	.align	4


	//----- nvinfo : EIATTR_REGCOUNT
	.align		4
        /*0000*/ 	.byte	0x04, 0x2f
        /*0002*/ 	.short	(.L_19 - .L_18)
	.align		4
.L_18:
        /*0004*/ 	.word	index@(_ZN7cutlass13device_kernelINS_4gemm6kernel13GemmUniversalIN4cute5tupleIJiiiiEEENS1_10collective13CollectiveMmaINS1_35MainloopSm100TmaUmmaWarpSpecializedILi32ELi2ELi4ENS5_IJNS4_1CILi2EEENSA_ILi1EEESC_EEEEENS5_IJNSA_ILi128EEENSA_ILi256EEENSA_ILi16EEEEEENS_6half_tENS5_IJlSC_lEEESJ_SK_NS4_8TiledMMAINS4_8MMA_AtomIJNS4_26SM100_MMA_F16BF16_2x1SM_SSISJ_SJ_fLi128ELi256ELNS4_4UMMA5MajorE0ELSP_0ELNSO_7ScaleInE0ELSQ_0EEEEEENS4_6LayoutINS5_IJSC_SC_SC_EEENS5_IJNSA_ILi0EEESV_SV_EEEEENS5_IJNS4_10UnderscoreESY_SY_EEEEENS4_18SM100_TMA_2SM_LOADENS4_14ComposedLayoutINS4_7SwizzleILi1ELi4ELi3EEENS4_18smem_ptr_flag_bitsILi16EEENST_INS5_IJNSA_ILi8EEESH_EEENS5_IJSH_SC_EEEEEEEvNS4_8identityES11_S1B_vS1C_EENS_8epilogue10collective18CollectiveEpilogueINS1E_23Sm100TmaWarpSpecializedILi4ELi2ELi32ELb1ELb0EEEJNS5_IJNSA_ILi64EEESG_SH_EEENS5_IJNST_IS1J_SC_EENST_INS5_IJNSA_ILi32EEESB_EEENS5_IJSC_SF_EEEEEEEESJ_SK_SJ_SK_NS1E_6fusion15FusionCallbacksIS1I_NS1R_17LinearCombinationISJ_fSJ_fLNS_15FloatRoundStyleE2EEES1K_S1Q_JEEENS4_5SM1004TMEM4LOAD26SM100_TMEM_LOAD_32dp32b32xENS4_13SM90_TMA_LOADENS12_INS13_ILi2ELi4ELi3EEES16_NST_INS5_IJS17_S1M_EEENS5_IJS1M_SC_EEEEEEENS4_39AutoVectorizingCopyWithAssumedAlignmentILi128EEENS4_14SM90_TMA_STOREES26_S28_S28_EEEvvEEEEvNT_6ParamsE)
        /*0008*/ 	.word	0x00000073


	//----- nvinfo : EIATTR_FRAME_SIZE
	.align		4
.L_19:
        /*000c*/ 	.byte	0x04, 0x11
        /*000e*/ 	.short	(.L_21 - .L_20)
	.align		4
.L_20:
        /*0010*/ 	.word	index@($__internal_2_$__cuda_sm10x_tcgen05_guardrail_trap_unallocated_columns_being_dealloced)
        /*0014*/ 	.word	0x00000000


	//----- nvinfo : EIATTR_FRAME_SIZE
	.align		4
.L_21:
        /*0018*/ 	.byte	0x04, 0x11
        /*001a*/ 	.short	(.L_23 - .L_22)
	.align		4
.L_22:
        /*001c*/ 	.word	index@($__internal_1_$__cuda_sm10x_tcgen05_guardrail_trap_phase_invalid_during_alloc)
        /*0020*/ 	.word	0x00000000


	//----- nvinfo : EIATTR_FRAME_SIZE
	.align		4
.L_23:
        /*0024*/ 	.byte	0x04, 0x11
        /*0026*/ 	.short	(.L_25 - .L_24)
	.align		4
.L_24:
        /*0028*/ 	.word	index@($__internal_0_$__cuda_sm10x_tcgen05_guardrail_trap_col_being_dealloced_not_returned_by_alloc)
        /*002c*/ 	.word	0x00000000


	//----- nvinfo : EIATTR_FRAME_SIZE
	.align		4
.L_25:
        /*0030*/ 	.byte	0x04, 0x11
        /*0032*/ 	.short	(.L_27 - .L_26)
	.align		4
.L_26:
        /*0034*/ 	.word	index@(_ZN7cutlass13device_kernelINS_4gemm6kernel13GemmUniversalIN4cute5tupleIJiiiiEEENS1_10collective13CollectiveMmaINS1_35MainloopSm100TmaUmmaWarpSpecializedILi32ELi2ELi4ENS5_IJNS4_1CILi2EEENSA_ILi1EEESC_EEEEENS5_IJNSA_ILi128EEENSA_ILi256EEENSA_ILi16EEEEEENS_6half_tENS5_IJlSC_lEEESJ_SK_NS4_8TiledMMAINS4_8MMA_AtomIJNS4_26SM100_MMA_F16BF16_2x1SM_SSISJ_SJ_fLi128ELi256ELNS4_4UMMA5MajorE0ELSP_0ELNSO_7ScaleInE0ELSQ_0EEEEEENS4_6LayoutINS5_IJSC_SC_SC_EEENS5_IJNSA_ILi0EEESV_SV_EEEEENS5_IJNS4_10UnderscoreESY_SY_EEEEENS4_18SM100_TMA_2SM_LOADENS4_14ComposedLayoutINS4_7SwizzleILi1ELi4ELi3EEENS4_18smem_ptr_flag_bitsILi16EEENST_INS5_IJNSA_ILi8EEESH_EEENS5_IJSH_SC_EEEEEEEvNS4_8identityES11_S1B_vS1C_EENS_8epilogue10collective18CollectiveEpilogueINS1E_23Sm100TmaWarpSpecializedILi4ELi2ELi32ELb1ELb0EEEJNS5_IJNSA_ILi64EEESG_SH_EEENS5_IJNST_IS1J_SC_EENST_INS5_IJNSA_ILi32EEESB_EEENS5_IJSC_SF_EEEEEEEESJ_SK_SJ_SK_NS1E_6fusion15FusionCallbacksIS1I_NS1R_17LinearCombinationISJ_fSJ_fLNS_15FloatRoundStyleE2EEES1K_S1Q_JEEENS4_5SM1004TMEM4LOAD26SM100_TMEM_LOAD_32dp32b32xENS4_13SM90_TMA_LOADENS12_INS13_ILi2ELi4ELi3EEES16_NST_INS5_IJS17_S1M_EEENS5_IJS1M_SC_EEEEEEENS4_39AutoVectorizingCopyWithAssumedAlignmentILi128EEENS4_14SM90_TMA_STOREES26_S28_S28_EEEvvEEEEvNT_6ParamsE)
        /*0038*/ 	.word	0x00000000


	//----- nvinfo : EIATTR_MIN_STACK_SIZE
	.align		4
.L_27:
        /*003c*/ 	.byte	0x04, 0x12
        /*003e*/ 	.short	(.L_29 - .L_28)
	.align		4
.L_28:
        /*0040*/ 	.word	index@(_ZN7cutlass13device_kernelINS_4gemm6kernel13GemmUniversalIN4cute5tupleIJiiiiEEENS1_10collective13CollectiveMmaINS1_35MainloopSm100TmaUmmaWarpSpecializedILi32ELi2ELi4ENS5_IJNS4_1CILi2EEENSA_ILi1EEESC_EEEEENS5_IJNSA_ILi128EEENSA_ILi256EEENSA_ILi16EEEEEENS_6half_tENS5_IJlSC_lEEESJ_SK_NS4_8TiledMMAINS4_8MMA_AtomIJNS4_26SM100_MMA_F16BF16_2x1SM_SSISJ_SJ_fLi128ELi256ELNS4_4UMMA5MajorE0ELSP_0ELNSO_7ScaleInE0ELSQ_0EEEEEENS4_6LayoutINS5_IJSC_SC_SC_EEENS5_IJNSA_ILi0EEESV_SV_EEEEENS5_IJNS4_10UnderscoreESY_SY_EEEEENS4_18SM100_TMA_2SM_LOADENS4_14ComposedLayoutINS4_7SwizzleILi1ELi4ELi3EEENS4_18smem_ptr_flag_bitsILi16EEENST_INS5_IJNSA_ILi8EEESH_EEENS5_IJSH_SC_EEEEEEEvNS4_8identityES11_S1B_vS1C_EENS_8epilogue10collective18CollectiveEpilogueINS1E_23Sm100TmaWarpSpecializedILi4ELi2ELi32ELb1ELb0EEEJNS5_IJNSA_ILi64EEESG_SH_EEENS5_IJNST_IS1J_SC_EENST_INS5_IJNSA_ILi32EEESB_EEENS5_IJSC_SF_EEEEEEEESJ_SK_SJ_SK_NS1E_6fusion15FusionCallbacksIS1I_NS1R_17LinearCombinationISJ_fSJ_fLNS_15FloatRoundStyleE2EEES1K_S1Q_JEEENS4_5SM1004TMEM4LOAD26SM100_TMEM_LOAD_32dp32b32xENS4_13SM90_TMA_LOADENS12_INS13_ILi2ELi4ELi3EEES16_NST_INS5_IJS17_S1M_EEENS5_IJS1M_SC_EEEEEEENS4_39AutoVectorizingCopyWithAssumedAlignmentILi128EEENS4_14SM90_TMA_STOREES26_S28_S28_EEEvvEEEEvNT_6ParamsE)
        /*0044*/ 	.word	0x00000000
.L_29:


//--------------------- .nv.compat                --------------------------
	.section	.nv.compat,"",@"SHT_CUDA_COMPAT_INFO"
	.align	4
        /*0000*/ 	.byte	0x02, 0x09, 0x01, 0x00, 0x02, 0x02, 0x02, 0x00, 0x02, 0x05, 0x05, 0x00, 0x03, 0x07, 0x01, 0x01
        /*0010*/ 	.byte	0x02, 0x03, 0x01, 0x00, 0x02, 0x06, 0x01, 0x00, 0x04, 0x0b, 0x08, 0x00, 0x09, 0x00, 0x00, 0x00
        /*0020*/ 	.byte	0x00, 0x00, 0x00, 0x00


//--------------------- .nv.info._ZN7cutlass13device_kernelINS_4gemm6kernel13GemmUniversalIN4cute5tupleIJiiiiEEENS1_10collective13CollectiveMmaINS1_35MainloopSm100TmaUmmaWarpSpecializedILi32ELi2ELi4ENS5_IJNS4_1CILi2EEENSA_ILi1EEESC_EEEEENS5_IJNSA_ILi128EEENSA_ILi256EEENSA_ILi16EEEEEENS_6half_tENS5_IJlSC_lEEESJ_SK_NS4_8TiledMMAINS4_8MMA_AtomIJNS4_26SM100_MMA_F16BF16_2x1SM_SSISJ_SJ_fLi128ELi256ELNS4_4UMMA5MajorE0ELSP_0ELNSO_7ScaleInE0ELSQ_0EEEEEENS4_6LayoutINS5_IJSC_SC_SC_EEENS5_IJNSA_ILi0EEESV_SV_EEEEENS5_IJNS4_10UnderscoreESY_SY_EEEEENS4_18SM100_TMA_2SM_LOADENS4_14ComposedLayoutINS4_7SwizzleILi1ELi4ELi3EEENS4_18smem_ptr_flag_bitsILi16EEENST_INS5_IJNSA_ILi8EEESH_EEENS5_IJSH_SC_EEEEEEEvNS4_8identityES11_S1B_vS1C_EENS_8epilogue10collective18CollectiveEpilogueINS1E_23Sm100TmaWarpSpecializedILi4ELi2ELi32ELb1ELb0EEEJNS5_IJNSA_ILi64EEESG_SH_EEENS5_IJNST_IS1J_SC_EENST_INS5_IJNSA_ILi32EEESB_EEENS5_IJSC_SF_EEEEEEEESJ_SK_SJ_SK_NS1E_6fusion15FusionCallbacksIS1I_NS1R_17LinearCombinationISJ_fSJ_fLNS_15FloatRoundStyleE2EEES1K_S1Q_JEEENS4_5SM1004TMEM4LOAD26SM100_TMEM_LOAD_32dp32b32xENS4_13SM90_TMA_LOADENS12_INS13_ILi2ELi4ELi3EEES16_NST_INS5_IJS17_S1M_EEENS5_IJS1M_SC_EEEEEEENS4_39AutoVectorizingCopyWithAssumedAlignmentILi128EEENS4_14SM90_TMA_STOREES26_S28_S28_EEEvvEEEEvNT_6ParamsE --------------------------
	.section	.nv.info._ZN7cutlass13device_kernelINS_4gemm6kernel13GemmUniversalIN4cute5tupleIJiiiiEEENS1_10collective13CollectiveMmaINS1_35MainloopSm100TmaUmmaWarpSpecializedILi32ELi2ELi4ENS5_IJNS4_1CILi2EEENSA_ILi1EEESC_EEEEENS5_IJNSA_ILi128EEENSA_ILi256EEENSA_ILi16EEEEEENS_6half_tENS5_IJlSC_lEEESJ_SK_NS4_8TiledMMAINS4_8MMA_AtomIJNS4_26SM100_MMA_F16BF16_2x1SM_SSISJ_SJ_fLi128ELi256ELNS4_4UMMA5MajorE0ELSP_0ELNSO_7ScaleInE0ELSQ_0EEEEEENS4_6LayoutINS5_IJSC_SC_SC_EEENS5_IJNSA_ILi0EEESV_SV_EEEEENS5_IJNS4_10UnderscoreESY_SY_EEEEENS4_18SM100_TMA_2SM_LOADENS4_14ComposedLayoutINS4_7SwizzleILi1ELi4ELi3EEENS4_18smem_ptr_flag_bitsILi16EEENST_INS5_IJNSA_ILi8EEESH_EEENS5_IJSH_SC_EEEEEEEvNS4_8identityES11_S1B_vS1C_EENS_8epilogue10collective18CollectiveEpilogueINS1E_23Sm100TmaWarpSpecializedILi4ELi2ELi32ELb1ELb0EEEJNS5_IJNSA_ILi64EEESG_SH_EEENS5_IJNST_IS1J_SC_EENST_INS5_IJNSA_ILi32EEESB_EEENS5_IJSC_SF_EEEEEEEESJ_SK_SJ_SK_NS1E_6fusion15FusionCallbacksIS1I_NS1R_17LinearCombinationISJ_fSJ_fLNS_15FloatRoundStyleE2EEES1K_S1Q_JEEENS4_5SM1004TMEM4LOAD26SM100_TMEM_LOAD_32dp32b32xENS4_13SM90_TMA_LOADENS12_INS13_ILi2ELi4ELi3EEES16_NST_INS5_IJS17_S1M_EEENS5_IJS1M_SC_EEEEEEENS4_39AutoVectorizingCopyWithAssumedAlignmentILi128EEENS4_14SM90_TMA_STOREES26_S28_S28_EEEvvEEEEvNT_6ParamsE,"",@"SHT_CUDA_INFO"
	.sectionflags	@""
	.align	4


	//----- nvinfo : EIATTR_CUDA_API_VERSION
	.align		4
        /*0000*/ 	.byte	0x04, 0x37
        /*0002*/ 	.short	(.L_31 - .L_30)
.L_30:
        /*0004*/ 	.word	0x00000082


	//----- nvinfo : EIATTR_KPARAM_INFO
	.align		4
.L_31:
        /*0008*/ 	.byte	0x04, 0x17
        /*000a*/ 	.short	(.L_33 - .L_32)
.L_32:
        /*000c*/ 	.word	0x00000000
        /*0010*/ 	.short	0x0000
        /*0012*/ 	.short	0x0000
        /*0014*/ 	.byte	0x00, 0xf0, 0x01, 0x20


	//----- nvinfo : EIATTR_AT_ENTRY_FRAGMENTS
	.align		4
.L_33:
        /*0018*/ 	.byte	0x04, 0x4f
        /*001a*/ 	.short	(.L_35 - .L_34)


	//   ....[0]....
.L_34:
        /*001c*/ 	.word	0x00000007


	//----- nvinfo : EIATTR_RESERVED_SMEM_USED
	.align		4
.L_35:
        /*0020*/ 	.byte	0x01, 0x41
	.zero		2


	//----- nvinfo : EIATTR_SPARSE_MMA_MASK
	.align		4
        /*0024*/ 	.byte	0x03, 0x50
        /*0026*/ 	.short	0x0000


	//----- nvinfo : EIATTR_TCGEN05_2CTA_USED
	.align		4
        /*0028*/ 	.byte	0x01, 0x52
	.zero		2


	//----- nvinfo : EIATTR_MAXREG_COUNT
	.align		4
        /*002c*/ 	.byte	0x03, 0x1b
        /*002e*/ 	.short	0x00ff


	//----- nvinfo : EIATTR_NUM_BARRIERS
	.align		4
        /*0030*/ 	.byte	0x02, 0x4c
        /*0032*/ 	.byte	0x07
	.zero		1


	//----- nvinfo : EIATTR_EXTERNS
	.align		4
        /*0034*/ 	.byte	0x04, 0x0f
        /*0036*/ 	.short	(.L_37 - .L_36)


	//   ....[0]....
	.align		4
.L_36:
        /*0038*/ 	.word	index@(__assertfail)


	//----- nvinfo : EIATTR_MERCURY_ISA_VERSION
	.align		4
.L_37:
        /*003c*/ 	.byte	0x03, 0x5f
        /*003e*/ 	.short	0x0101


	//----- nvinfo : EIATTR_INT_WARP_WIDE_INSTR_OFFSETS
	.align		4
        /*0040*/ 	.byte	0x04, 0x31
        /*0042*/ 	.short	(.L_39 - .L_38)


	//   ....[0]....
.L_38:
        /*0044*/ 	.word	0x000010c0


	//   ....[1]....
        /*0048*/ 	.word	0x00001160


	//   ....[2]....
        /*004c*/ 	.word	0x000024c0


	//   ....[3]....
        /*0050*/ 	.word	0x00005200


	//   ....[4]....
        /*0054*/ 	.word	0x00005230


	//   ....[5]....
        /*0058*/ 	.word	0x00005280


	//   ....[6]....
        /*005c*/ 	.word	0x00005ba0


	//   ....[7]....
        /*0060*/ 	.word	0x00005bc0


	//   ....[8]....
        /*0064*/ 	.word	0x00005ca0


	//   ....[9]....
        /*0068*/ 	.word	0x00005d60


	//   ....[10]....
        /*006c*/ 	.word	0x00005d80


	//   ....[11]....
        /*0070*/ 	.word	0x00005e50


	//   ....[12]....
        /*0074*/ 	.word	0x00005f40


	//   ....[13]....
        /*0078*/ 	.word	0x00005f60


	//   ....[14]....
        /*007c*/ 	.word	0x00006060


	//   ....[15]....
        /*0080*/ 	.word	0x00006210


	//   ....[16]....
        /*0084*/ 	.word	0x00006220


	//   ....[17]....
        /*0088*/ 	.word	0x000063b0


	//----- nvinfo : EIATTR_COOP_GROUP_MASK_REGIDS
	.align		4
.L_39:
        /*008c*/ 	.byte	0x04, 0x29
        /*008e*/ 	.short	(.L_41 - .L_40)


	//   ....[0]....
.L_40:
        /*0090*/ 	.word	0xffffffff


	//   ....[1]....
        /*0094*/ 	.word	0xffffffff


	//   ....[2]....
        /*0098*/ 	.word	0xffffffff


	//   ....[3]....
        /*009c*/ 	.word	0xffffffff


	//   ....[4]....
        /*00a0*/ 	.word	0xffffffff


	//   ....[5]....
        /*00a4*/ 	.word	0xffffffff


	//   ....[6]....
        /*00a8*/ 	.word	0xffffffff


	//   ....[7]....
        /*00ac*/ 	.word	0xffffffff


	//   ....[8]....
        /*00b0*/ 	.word	0xffffffff


	//   ....[9]....
        /*00b4*/ 	.word	0xffffffff


	//   ....[10]....
        /*00b8*/ 	.word	0xffffffff


	//   ....[11]....
        /*00bc*/ 	.word	0xffffffff


	//   ....[12]....
        /*00c0*/ 	.word	0xffffffff


	//   ....[13]....
        /*00c4*/ 	.word	0xffffffff


	//----- nvinfo : EIATTR_COOP_GROUP_INSTR_OFFSETS
	.align		4
.L_41:
        /*00c8*/ 	.byte	0x04, 0x28
        /*00ca*/ 	.short	(.L_43 - .L_42)


	//   ....[0]....
.L_42:
        /*00cc*/ 	.word	0x000000c0


	//   ....[1]....
        /*00d0*/ 	.word	0x00000500


	//   ....[2]....
        /*00d4*/ 	.word	0x00000a30


	//   ....[3]....
        /*00d8*/ 	.word	0x00000bc0


	//   ....[4]....
        /*00dc*/ 	.word	0x00000cb0


	//   ....[5]....
        /*00e0*/ 	.word	0x00000e10


	//   ....[6]....
        /*00e4*/ 	.word	0x00000fa0


	//   ....[7]....
        /*00e8*/ 	.word	0x000011e0


	//   ....[8]....
        /*00ec*/ 	.word	0x000023a0


	//   ....[9]....
        /*00f0*/ 	.word	0x00004140


	//   ....[10]....
        /*00f4*/ 	.word	0x00004610


	//   ....[11]....
        /*00f8*/ 	.word	0x00004640


	//   ....[12]....
        /*00fc*/ 	.word	0x00005110


	//   ....[13]....
        /*0100*/ 	.word	0x00005320


	//----- nvinfo : EIATTR_VRC_CTA_INIT_COUNT
	.align		4
.L_43:
        /*0104*/ 	.byte	0x02, 0x4a
        /*0106*/ 	.byte	0x80
	.zero		1


	//----- nvinfo : EIATTR_SYSCALL_OFFSETS
	.align		4
        /*0108*/ 	.byte	0x04, 0x46
        /*010a*/ 	.short	(.L_45 - .L_44)


	//   ....[0]....
.L_44:
        /*010c*/ 	.word	0x00006ea0


	//   ....[1]....
        /*0110*/ 	.word	0x00006f90


	//   ....[2]....
        /*0114*/ 	.word	0x00007700


	//   ....[3]....
        /*0118*/ 	.word	0x000083c0


	//   ....[4]....
        /*011c*/ 	.word	0x00009060


	//   ....[5]....
        /*0120*/ 	.word	0x00009d00


	//----- nvinfo : EIATTR_MBARRIER_INSTR_OFFSETS
	.align		4
.L_45:
        /*0124*/ 	.byte	0x04, 0x39
        /*0126*/ 	.short	(.L_47 - .L_46)


	//   ....[0]....
.L_46:
        /*0128*/ 	.word	0x00000610
        /*012c*/ 	.word	0x000000ff
        /*0130*/ 	.word	0x00000000
        /*0134*/ 	.short	0x0100
        /*0136*/ 	.byte	0x08
	.zero		1


	//   ....[1]....
        /*0138*/ 	.word	0x00000620
        /*013c*/ 	.word	0x000000ff
        /*0140*/ 	.word	0x00000100
        /*0144*/ 	.short	0x0100
        /*0146*/ 	.byte	0x08
	.zero		1


	//   ....[2]....
        /*0148*/ 	.word	0x00000630
        /*014c*/ 	.word	0x000000ff
        /*0150*/ 	.word	0x00000008
        /*0154*/ 	.short	0x0100
        /*0156*/ 	.byte	0x08
	.zero		1


	//   ....[3]....
        /*0158*/ 	.word	0x00000640
        /*015c*/ 	.word	0x000000ff
        /*0160*/ 	.word	0x00000108
        /*0164*/ 	.short	0x0100
        /*0166*/ 	.byte	0x08
	.zero		1


	//   ....[4]....
        /*0168*/ 	.word	0x00000650
        /*016c*/ 	.word	0x000000ff
        /*0170*/ 	.word	0x00000010
        /*0174*/ 	.short	0x0100
        /*0176*/ 	.byte	0x08
	.zero		1


	//   ....[5]....
        /*0178*/ 	.word	0x00000660
        /*017c*/ 	.word	0x000000ff
        /*0180*/ 	.word	0x00000110
        /*0184*/ 	.short	0x0100
        /*0186*/ 	.byte	0x08
	.zero		1


	//   ....[6]....
        /*0188*/ 	.word	0x00000670
        /*018c*/ 	.word	0x000000ff
        /*0190*/ 	.word	0x00000018
        /*0194*/ 	.short	0x0100
        /*0196*/ 	.byte	0x08
	.zero		1


	//   ....[7]....
        /*0198*/ 	.word	0x00000680
        /*019c*/ 	.word	0x000000ff
        /*01a0*/ 	.word	0x00000118
        /*01a4*/ 	.short	0x0100
        /*01a6*/ 	.byte	0x08
	.zero		1


	//   ....[8]....
        /*01a8*/ 	.word	0x00000690
        /*01ac*/ 	.word	0x000000ff
        /*01b0*/ 	.word	0x00000020
        /*01b4*/ 	.short	0x0100
        /*01b6*/ 	.byte	0x08
	.zero		1


	//   ....[9]....
        /*01b8*/ 	.word	0x000006a0
        /*01bc*/ 	.word	0x000000ff
        /*01c0*/ 	.word	0x00000120
        /*01c4*/ 	.short	0x0100
        /*01c6*/ 	.byte	0x08
	.zero		1


	//   ....[10]....
        /*01c8*/ 	.word	0x000006b0
        /*01cc*/ 	.word	0x000000ff
        /*01d0*/ 	.word	0x00000028
        /*01d4*/ 	.short	0x0100
        /*01d6*/ 	.byte	0x08
	.zero		1


	//   ....[11]....
        /*01d8*/ 	.word	0x000006c0
        /*01dc*/ 	.word	0x000000ff
        /*01e0*/ 	.word	0x00000128
        /*01e4*/ 	.short	0x0100
        /*01e6*/ 	.byte	0x08
	.zero		1


	//   ....[12]....
        /*01e8*/ 	.word	0x000006d0
        /*01ec*/ 	.word	0x000000ff
        /*01f0*/ 	.word	0x00000030
        /*01f4*/ 	.short	0x0100
        /*01f6*/ 	.byte	0x08
	.zero		1


	//   ....[13]....
        /*01f8*/ 	.word	0x000006e0
        /*01fc*/ 	.word	0x000000ff
        /*0200*/ 	.word	0x00000130
        /*0204*/ 	.short	0x0100
        /*0206*/ 	.byte	0x08
	.zero		1


	//   ....[14]....
        /*0208*/ 	.word	0x000006f0
        /*020c*/ 	.word	0x000000ff
        /*0210*/ 	.word	0x00000038
        /*0214*/ 	.short	0x0100
        /*0216*/ 	.byte	0x08
	.zero		1


	//   ....[15]....
        /*0218*/ 	.word	0x00000700
        /*021c*/ 	.word	0x000000ff
        /*0220*/ 	.word	0x00000138
        /*0224*/ 	.short	0x0100
        /*0226*/ 	.byte	0x08
	.zero		1


	//   ....[16]....
        /*0228*/ 	.word	0x00000710
        /*022c*/ 	.word	0x000000ff
        /*0230*/ 	.word	0x00000040
        /*0234*/ 	.short	0x0100
        /*0236*/ 	.byte	0x08
	.zero		1


	//   ....[17]....
        /*0238*/ 	.word	0x00000720
        /*023c*/ 	.word	0x000000ff
        /*0240*/ 	.word	0x00000140
        /*0244*/ 	.short	0x0100
        /*0246*/ 	.byte	0x08
	.zero		1


	//   ....[18]....
        /*0248*/ 	.word	0x00000730
        /*024c*/ 	.word	0x000000ff
        /*0250*/ 	.word	0x00000048
        /*0254*/ 	.short	0x0100
        /*0256*/ 	.byte	0x08
	.zero		1


	//   ....[19]....
        /*0258*/ 	.word	0x00000740
        /*025c*/ 	.word	0x000000ff
        /*0260*/ 	.word	0x00000148
        /*0264*/ 	.short	0x0100
        /*0266*/ 	.byte	0x08
	.zero		1


	//   ....[20]....
        /*0268*/ 	.word	0x00000750
        /*026c*/ 	.word	0x000000ff
        /*0270*/ 	.word	0x00000050
        /*0274*/ 	.short	0x0100
        /*0276*/ 	.byte	0x08
	.zero		1


	//   ....[21]....
        /*0278*/ 	.word	0x00000760
        /*027c*/ 	.word	0x000000ff
        /*0280*/ 	.word	0x00000150
        /*0284*/ 	.short	0x0100
        /*0286*/ 	.byte	0x08
	.zero		1


	//   ....[22]....
        /*0288*/ 	.word	0x00000770
        /*028c*/ 	.word	0x000000ff
        /*0290*/ 	.word	0x00000058
        /*0294*/ 	.short	0x0100
        /*0296*/ 	.byte	0x08
	.zero		1


	//   ....[23]....
        /*0298*/ 	.word	0x00000780
        /*029c*/ 	.word	0x000000ff
        /*02a0*/ 	.word	0x00000158
        /*02a4*/ 	.short	0x0100
        /*02a6*/ 	.byte	0x08
	.zero		1


	//   ....[24]....
        /*02a8*/ 	.word	0x00000790
        /*02ac*/ 	.word	0x000000ff
        /*02b0*/ 	.word	0x00000060
        /*02b4*/ 	.short	0x0100
        /*02b6*/ 	.byte	0x08
	.zero		1


	//   ....[25]....
        /*02b8*/ 	.word	0x000007a0
        /*02bc*/ 	.word	0x000000ff
        /*02c0*/ 	.word	0x00000160
        /*02c4*/ 	.short	0x0100
        /*02c6*/ 	.byte	0x08
	.zero		1


	//   ....[26]....
        /*02c8*/ 	.word	0x000007b0
        /*02cc*/ 	.word	0x000000ff
        /*02d0*/ 	.word	0x00000068
        /*02d4*/ 	.short	0x0100
        /*02d6*/ 	.byte	0x08
	.zero		1


	//   ....[27]....
        /*02d8*/ 	.word	0x000007c0
        /*02dc*/ 	.word	0x000000ff
        /*02e0*/ 	.word	0x00000168
        /*02e4*/ 	.short	0x0100
        /*02e6*/ 	.byte	0x08
	.zero		1


	//   ....[28]....
        /*02e8*/ 	.word	0x000007d0
        /*02ec*/ 	.word	0x000000ff
        /*02f0*/ 	.word	0x00000070
        /*02f4*/ 	.short	0x0100
        /*02f6*/ 	.byte	0x08
	.zero		1


	//   ....[29]....
        /*02f8*/ 	.word	0x000007e0
        /*02fc*/ 	.word	0x000000ff
        /*0300*/ 	.word	0x00000170
        /*0304*/ 	.short	0x0100
        /*0306*/ 	.byte	0x08
	.zero		1


	//   ....[30]....
        /*0308*/ 	.word	0x000007f0
        /*030c*/ 	.word	0x000000ff
        /*0310*/ 	.word	0x00000078
        /*0314*/ 	.short	0x0100
        /*0316*/ 	.byte	0x08
	.zero		1


	//   ....[31]....
        /*0318*/ 	.word	0x00000800
        /*031c*/ 	.word	0x000000ff
        /*0320*/ 	.word	0x00000178
        /*0324*/ 	.short	0x0100
        /*0326*/ 	.byte	0x08
	.zero		1


	//   ....[32]....
        /*0328*/ 	.word	0x00000810
        /*032c*/ 	.word	0x000000ff
        /*0330*/ 	.word	0x00000080
        /*0334*/ 	.short	0x0100
        /*0336*/ 	.byte	0x08
	.zero		1


	//   ....[33]....
        /*0338*/ 	.word	0x00000820
        /*033c*/ 	.word	0x000000ff
        /*0340*/ 	.word	0x00000180
        /*0344*/ 	.short	0x0100
        /*0346*/ 	.byte	0x08
	.zero		1


	//   ....[34]....
        /*0348*/ 	.word	0x00000830
        /*034c*/ 	.word	0x000000ff
        /*0350*/ 	.word	0x00000088
        /*0354*/ 	.short	0x0100
        /*0356*/ 	.byte	0x08
	.zero		1


	//   ....[35]....
        /*0358*/ 	.word	0x00000840
        /*035c*/ 	.word	0x000000ff
        /*0360*/ 	.word	0x00000188
        /*0364*/ 	.short	0x0100
        /*0366*/ 	.byte	0x08
	.zero		1


	//   ....[36]....
        /*0368*/ 	.word	0x00000850
        /*036c*/ 	.word	0x000000ff
        /*0370*/ 	.word	0x00000090
        /*0374*/ 	.short	0x0100
        /*0376*/ 	.byte	0x08
	.zero		1


	//   ....[37]....
        /*0378*/ 	.word	0x00000860
        /*037c*/ 	.word	0x000000ff
        /*0380*/ 	.word	0x00000190
        /*0384*/ 	.short	0x0100
        /*0386*/ 	.byte	0x08
	.zero		1


	//   ....[38]....
        /*0388*/ 	.word	0x00000870
        /*038c*/ 	.word	0x000000ff
        /*0390*/ 	.word	0x00000098
        /*0394*/ 	.short	0x0100
        /*0396*/ 	.byte	0x08
	.zero		1


	//   ....[39]....
        /*0398*/ 	.word	0x00000880
        /*039c*/ 	.word	0x000000ff
        /*03a0*/ 	.word	0x00000198
        /*03a4*/ 	.short	0x0100
        /*03a6*/ 	.byte	0x08
	.zero		1


	//   ....[40]....
        /*03a8*/ 	.word	0x00000890
        /*03ac*/ 	.word	0x000000ff
        /*03b0*/ 	.word	0x000000a0
        /*03b4*/ 	.short	0x0100
        /*03b6*/ 	.byte	0x08
	.zero		1


	//   ....[41]....
        /*03b8*/ 	.word	0x000008a0
        /*03bc*/ 	.word	0x000000ff
        /*03c0*/ 	.word	0x000001a0
        /*03c4*/ 	.short	0x0100
        /*03c6*/ 	.byte	0x08
	.zero		1


	//   ....[42]....
        /*03c8*/ 	.word	0x000008b0
        /*03cc*/ 	.word	0x000000ff
        /*03d0*/ 	.word	0x000000a8
        /*03d4*/ 	.short	0x0100
        /*03d6*/ 	.byte	0x08
	.zero		1


	//   ....[43]....
        /*03d8*/ 	.word	0x000008c0
        /*03dc*/ 	.word	0x000000ff
        /*03e0*/ 	.word	0x000001a8
        /*03e4*/ 	.short	0x0100
        /*03e6*/ 	.byte	0x08
	.zero		1


	//   ....[44]....
        /*03e8*/ 	.word	0x000008d0
        /*03ec*/ 	.word	0x000000ff
        /*03f0*/ 	.word	0x000000b0
        /*03f4*/ 	.short	0x0100
        /*03f6*/ 	.byte	0x08
	.zero		1


	//   ....[45]....
        /*03f8*/ 	.word	0x000008e0
        /*03fc*/ 	.word	0x000000ff
        /*0400*/ 	.word	0x000001b0
        /*0404*/ 	.short	0x0100
        /*0406*/ 	.byte	0x08
	.zero		1


	//   ....[46]....
        /*0408*/ 	.word	0x000008f0
        /*040c*/ 	.word	0x000000ff
        /*0410*/ 	.word	0x000000b8
        /*0414*/ 	.short	0x0100
        /*0416*/ 	.byte	0x08
	.zero		1


	//   ....[47]....
        /*0418*/ 	.word	0x00000900
        /*041c*/ 	.word	0x000000ff
        /*0420*/ 	.word	0x000001b8
        /*0424*/ 	.short	0x0100
        /*0426*/ 	.byte	0x08
	.zero		1


	//   ....[48]....
        /*0428*/ 	.word	0x00000910
        /*042c*/ 	.word	0x000000ff
        /*0430*/ 	.word	0x000000c0
        /*0434*/ 	.short	0x0100
        /*0436*/ 	.byte	0x08
	.zero		1


	//   ....[49]....
        /*0438*/ 	.word	0x00000920
        /*043c*/ 	.word	0x000000ff
        /*0440*/ 	.word	0x000001c0
        /*0444*/ 	.short	0x0100
        /*0446*/ 	.byte	0x08
	.zero		1


	//   ....[50]....
        /*0448*/ 	.word	0x00000930
        /*044c*/ 	.word	0x000000ff
        /*0450*/ 	.word	0x000000c8
        /*0454*/ 	.short	0x0100
        /*0456*/ 	.byte	0x08
	.zero		1


	//   ....[51]....
        /*0458*/ 	.word	0x00000940
        /*045c*/ 	.word	0x000000ff
        /*0460*/ 	.word	0x000001c8
        /*0464*/ 	.short	0x0100
        /*0466*/ 	.byte	0x08
	.zero		1


	//   ....[52]....
        /*0468*/ 	.word	0x00000950
        /*046c*/ 	.word	0x000000ff
        /*0470*/ 	.word	0x000000d0
        /*0474*/ 	.short	0x0100
        /*0476*/ 	.byte	0x08
	.zero		1


	//   ....[53]....
        /*0478*/ 	.word	0x00000960
        /*047c*/ 	.word	0x000000ff
        /*0480*/ 	.word	0x000001d0
        /*0484*/ 	.short	0x0100
        /*0486*/ 	.byte	0x08
	.zero		1


	//   ....[54]....
        /*0488*/ 	.word	0x00000970
        /*048c*/ 	.word	0x000000ff
        /*0490*/ 	.word	0x000000d8
        /*0494*/ 	.short	0x0100
        /*0496*/ 	.byte	0x08
	.zero		1


	//   ....[55]....
        /*0498*/ 	.word	0x00000980
        /*049c*/ 	.word	0x000000ff
        /*04a0*/ 	.word	0x000001d8
        /*04a4*/ 	.short	0x0100
        /*04a6*/ 	.byte	0x08
	.zero		1


	//   ....[56]....
        /*04a8*/ 	.word	0x00000990
        /*04ac*/ 	.word	0x000000ff
        /*04b0*/ 	.word	0x000000e0
        /*04b4*/ 	.short	0x0100
        /*04b6*/ 	.byte	0x08
	.zero		1


	//   ....[57]....
        /*04b8*/ 	.word	0x000009a0
        /*04bc*/ 	.word	0x000000ff
        /*04c0*/ 	.word	0x000001e0
        /*04c4*/ 	.short	0x0100
        /*04c6*/ 	.byte	0x08
	.zero		1


	//   ....[58]....
        /*04c8*/ 	.word	0x000009b0
        /*04cc*/ 	.word	0x000000ff
        /*04d0*/ 	.word	0x000000e8
        /*04d4*/ 	.short	0x0100
        /*04d6*/ 	.byte	0x08
	.zero		1


	//   ....[59]....
        /*04d8*/ 	.word	0x000009c0
        /*04dc*/ 	.word	0x000000ff
        /*04e0*/ 	.word	0x000001e8
        /*04e4*/ 	.short	0x0100
        /*04e6*/ 	.byte	0x08
	.zero		1


	//   ....[60]....
        /*04e8*/ 	.word	0x000009d0
        /*04ec*/ 	.word	0x000000ff
        /*04f0*/ 	.word	0x000000f0
        /*04f4*/ 	.short	0x0100
        /*04f6*/ 	.byte	0x08
	.zero		1


	//   ....[61]....
        /*04f8*/ 	.word	0x000009e0
        /*04fc*/ 	.word	0x000000ff
        /*0500*/ 	.word	0x000001f0
        /*0504*/ 	.short	0x0100
        /*0506*/ 	.byte	0x08
	.zero		1


	//   ....[62]....
        /*0508*/ 	.word	0x000009f0
        /*050c*/ 	.word	0x000000ff
        /*0510*/ 	.word	0x000000f8
        /*0514*/ 	.short	0x0100
        /*0516*/ 	.byte	0x08
	.zero		1


	//   ....[63]....
        /*0518*/ 	.word	0x00000a00
        /*051c*/ 	.word	0x000000ff
        /*0520*/ 	.word	0x000001f8
        /*0524*/ 	.short	0x0100
        /*0526*/ 	.byte	0x08
	.zero		1


	//   ....[64]....
        /*0528*/ 	.word	0x00000b30
        /*052c*/ 	.word	0x000000ff
        /*0530*/ 	.word	0x00000200
        /*0534*/ 	.short	0x0100
        /*0536*/ 	.byte	0x09
	.zero		1


	//   ....[65]....
        /*0538*/ 	.word	0x00000b40
        /*053c*/ 	.word	0x000000ff
        /*0540*/ 	.word	0x00000220
        /*0544*/ 	.short	0x0100
        /*0546*/ 	.byte	0x09
	.zero		1


	//   ....[66]....
        /*0548*/ 	.word	0x00000b50
        /*054c*/ 	.word	0x000000ff
        /*0550*/ 	.word	0x00000208
        /*0554*/ 	.short	0x0100
        /*0556*/ 	.byte	0x09
	.zero		1


	//   ....[67]....
        /*0558*/ 	.word	0x00000b60
        /*055c*/ 	.word	0x000000ff
        /*0560*/ 	.word	0x00000228
        /*0564*/ 	.short	0x0100
        /*0566*/ 	.byte	0x09
	.zero		1


	//   ....[68]....
        /*0568*/ 	.word	0x00000b70
        /*056c*/ 	.word	0x000000ff
        /*0570*/ 	.word	0x00000210
        /*0574*/ 	.short	0x0100
        /*0576*/ 	.byte	0x09
	.zero		1


	//   ....[69]....
        /*0578*/ 	.word	0x00000b80
        /*057c*/ 	.word	0x000000ff
        /*0580*/ 	.word	0x00000230
        /*0584*/ 	.short	0x0100
        /*0586*/ 	.byte	0x09
	.zero		1


	//   ....[70]....
        /*0588*/ 	.word	0x00000b90
        /*058c*/ 	.word	0x000000ff
        /*0590*/ 	.word	0x00000218
        /*0594*/ 	.short	0x0100
        /*0596*/ 	.byte	0x09
	.zero		1


	//   ....[71]....
        /*0598*/ 	.word	0x00000ba0
        /*059c*/ 	.word	0x000000ff
        /*05a0*/ 	.word	0x00000238
        /*05a4*/ 	.short	0x0100
        /*05a6*/ 	.byte	0x09
	.zero		1


	//   ....[72]....
        /*05a8*/ 	.word	0x00000c80
        /*05ac*/ 	.word	0x000000ff
        /*05b0*/ 	.word	0x00000240
        /*05b4*/ 	.short	0x0100
        /*05b6*/ 	.byte	0x08
	.zero		1


	//   ....[73]....
        /*05b8*/ 	.word	0x00000c90
        /*05bc*/ 	.word	0x000000ff
        /*05c0*/ 	.word	0x00000248
        /*05c4*/ 	.short	0x0100
        /*05c6*/ 	.byte	0x08
	.zero		1


	//   ....[74]....
        /*05c8*/ 	.word	0x00000dc0
        /*05cc*/ 	.word	0x000000ff
        /*05d0*/ 	.word	0x00000250
        /*05d4*/ 	.short	0x0100
        /*05d6*/ 	.byte	0x08
	.zero		1


	//   ....[75]....
        /*05d8*/ 	.word	0x00000dd0
        /*05dc*/ 	.word	0x000000ff
        /*05e0*/ 	.word	0x00000260
        /*05e4*/ 	.short	0x0100
        /*05e6*/ 	.byte	0x08
	.zero		1


	//   ....[76]....
        /*05e8*/ 	.word	0x00000de0
        /*05ec*/ 	.word	0x000000ff
        /*05f0*/ 	.word	0x00000258
        /*05f4*/ 	.short	0x0100
        /*05f6*/ 	.byte	0x08
	.zero		1


	//   ....[77]....
        /*05f8*/ 	.word	0x00000df0
        /*05fc*/ 	.word	0x000000ff
        /*0600*/ 	.word	0x00000268
        /*0604*/ 	.short	0x0100
        /*0606*/ 	.byte	0x08
	.zero		1


	//   ....[78]....
        /*0608*/ 	.word	0x00000f10
        /*060c*/ 	.word	0x000000ff
        /*0610*/ 	.word	0x00000270
        /*0614*/ 	.short	0x0100
        /*0616*/ 	.byte	0x09
	.zero		1


	//   ....[79]....
        /*0618*/ 	.word	0x00000f20
        /*061c*/ 	.word	0x000000ff
        /*0620*/ 	.word	0x00000290
        /*0624*/ 	.short	0x0100
        /*0626*/ 	.byte	0x09
	.zero		1


	//   ....[80]....
        /*0628*/ 	.word	0x00000f30
        /*062c*/ 	.word	0x000000ff
        /*0630*/ 	.word	0x00000278
        /*0634*/ 	.short	0x0100
        /*0636*/ 	.byte	0x09
	.zero		1


	//   ....[81]....
        /*0638*/ 	.word	0x00000f40
        /*063c*/ 	.word	0x000000ff
        /*0640*/ 	.word	0x00000298
        /*0644*/ 	.short	0x0100
        /*0646*/ 	.byte	0x09
	.zero		1


	//   ....[82]....
        /*0648*/ 	.word	0x00000f50
        /*064c*/ 	.word	0x000000ff
        /*0650*/ 	.word	0x00000280
        /*0654*/ 	.short	0x0100
        /*0656*/ 	.byte	0x09
	.zero		1


	//   ....[83]....
        /*0658*/ 	.word	0x00000f60
        /*065c*/ 	.word	0x000000ff
        /*0660*/ 	.word	0x000002a0
        /*0664*/ 	.short	0x0100
        /*0666*/ 	.byte	0x09
	.zero		1


	//   ....[84]....
        /*0668*/ 	.word	0x00000f70
        /*066c*/ 	.word	0x000000ff
        /*0670*/ 	.word	0x00000288
        /*0674*/ 	.short	0x0100
        /*0676*/ 	.byte	0x09
	.zero		1


	//   ....[85]....
        /*0678*/ 	.word	0x00000f80
        /*067c*/ 	.word	0x000000ff
        /*0680*/ 	.word	0x000002a8
        /*0684*/ 	.short	0x0100
        /*0686*/ 	.byte	0x09
	.zero		1


	//   ....[86]....
        /*0688*/ 	.word	0x00001070
        /*068c*/ 	.word	0x000000ff
        /*0690*/ 	.word	0x000002b0
        /*0694*/ 	.short	0x0100
        /*0696*/ 	.byte	0x08
	.zero		1


	//   ....[87]....
        /*0698*/ 	.word	0x00001080
        /*069c*/ 	.word	0x000000ff
        /*06a0*/ 	.word	0x000002c0
        /*06a4*/ 	.short	0x0100
        /*06a6*/ 	.byte	0x08
	.zero		1


	//   ....[88]....
        /*06a8*/ 	.word	0x00001090
        /*06ac*/ 	.word	0x000000ff
        /*06b0*/ 	.word	0x000002b8
        /*06b4*/ 	.short	0x0100
        /*06b6*/ 	.byte	0x08
	.zero		1


	//   ....[89]....
        /*06b8*/ 	.word	0x000010a0
        /*06bc*/ 	.word	0x000000ff
        /*06c0*/ 	.word	0x000002c8
        /*06c4*/ 	.short	0x0100
        /*06c6*/ 	.byte	0x08
	.zero		1


	//   ....[90]....
        /*06c8*/ 	.word	0x00001190
        /*06cc*/ 	.word	0x000000ff
        /*06d0*/ 	.word	0x000002d0
        /*06d4*/ 	.short	0x0100
        /*06d6*/ 	.byte	0x07
	.zero		1


	//   ....[91]....
        /*06d8*/ 	.word	0x00001ba0
        /*06dc*/ 	.word	0x00000002
        /*06e0*/ 	.word	0x000002c0
        /*06e4*/ 	.short	0x010a
        /*06e6*/ 	.byte	0xff
	.zero		1


	//   ....[92]....
        /*06e8*/ 	.word	0x00001bd0
        /*06ec*/ 	.word	0x00000002
        /*06f0*/ 	.word	0x000002b0
        /*06f4*/ 	.short	0x0101
        /*06f6*/ 	.byte	0xff
	.zero		1


	//   ....[93]....
        /*06f8*/ 	.word	0x00001ca0
        /*06fc*/ 	.word	0x000000ff
        /*0700*/ 	.word	0x00000100
        /*0704*/ 	.short	0x010a
        /*0706*/ 	.byte	0x08
	.zero		1


	//   ....[94]....
        /*0708*/ 	.word	0x00001da0
        /*070c*/ 	.word	0x000000ff
        /*0710*/ 	.word	0x00000100
        /*0714*/ 	.short	0x010a
        /*0716*/ 	.byte	0x21
	.zero		1


	//   ....[95]....
        /*0718*/ 	.word	0x00001f50
        /*071c*/ 	.word	0x000000ff
        /*0720*/ 	.word	0x00000100
        /*0724*/ 	.short	0x010a
        /*0726*/ 	.byte	0x08
	.zero		1


	//   ....[96]....
        /*0728*/ 	.word	0x00002050
        /*072c*/ 	.word	0x000000ff
        /*0730*/ 	.word	0x00000248
        /*0734*/ 	.short	0x0101
        /*0736*/ 	.byte	0x06
	.zero		1


	//   ....[97]....
        /*0738*/ 	.word	0x00002070
        /*073c*/ 	.word	0x000000ff
        /*0740*/ 	.word	0x00000100
        /*0744*/ 	.short	0x010a
        /*0746*/ 	.byte	0x08
	.zero		1


	//   ....[98]....
        /*0748*/ 	.word	0x000020f0
        /*074c*/ 	.word	0x000000ff
        /*0750*/ 	.word	0x00000100
        /*0754*/ 	.short	0x010a
        /*0756*/ 	.byte	0x11
	.zero		1


	//   ....[99]....
        /*0758*/ 	.word	0x00002280
        /*075c*/ 	.word	0x000000ff
        /*0760*/ 	.word	0x00000100
        /*0764*/ 	.short	0x010a
        /*0766*/ 	.byte	0x08
	.zero		1


	//   ....[100]....
        /*0768*/ 	.word	0x000023d0
        /*076c*/ 	.word	0x00000002
        /*0770*/ 	.word	0x00000250
        /*0774*/ 	.short	0x010a
        /*0776*/ 	.byte	0xff
	.zero		1


	//   ....[101]....
        /*0778*/ 	.word	0x00002490
        /*077c*/ 	.word	0x00000002
        /*0780*/ 	.word	0x00000000
        /*0784*/ 	.short	0x0101
        /*0786*/ 	.byte	0xff
	.zero		1


	//   ....[102]....
        /*0788*/ 	.word	0x000029f0
        /*078c*/ 	.word	0x000000ff
        /*0790*/ 	.word	0x00000000
        /*0794*/ 	.short	0x010a
        /*0796*/ 	.byte	0x04
	.zero		1


	//   ....[103]....
        /*0798*/ 	.word	0x00002a80
        /*079c*/ 	.word	0x000000ff
        /*07a0*/ 	.word	0x00000000
        /*07a4*/ 	.short	0x010a
        /*07a6*/ 	.byte	0x04
	.zero		1


	//   ....[104]....
        /*07a8*/ 	.word	0x00002b10
        /*07ac*/ 	.word	0x000000ff
        /*07b0*/ 	.word	0x00000000
        /*07b4*/ 	.short	0x010a
        /*07b6*/ 	.byte	0x04
	.zero		1


	//   ....[105]....
        /*07b8*/ 	.word	0x00002ba0
        /*07bc*/ 	.word	0x000000ff
        /*07c0*/ 	.word	0x00000000
        /*07c4*/ 	.short	0x010a
        /*07c6*/ 	.byte	0x04
	.zero		1


	//   ....[106]....
        /*07c8*/ 	.word	0x00002c30
        /*07cc*/ 	.word	0x000000ff
        /*07d0*/ 	.word	0x00000000
        /*07d4*/ 	.short	0x010a
        /*07d6*/ 	.byte	0x04
	.zero		1


	//   ....[107]....
        /*07d8*/ 	.word	0x00002cc0
        /*07dc*/ 	.word	0x000000ff
        /*07e0*/ 	.word	0x00000000
        /*07e4*/ 	.short	0x010a
        /*07e6*/ 	.byte	0x04
	.zero		1


	//   ....[108]....
        /*07e8*/ 	.word	0x00002d50
        /*07ec*/ 	.word	0x000000ff
        /*07f0*/ 	.word	0x00000000
        /*07f4*/ 	.short	0x010a
        /*07f6*/ 	.byte	0x04
	.zero		1


	//   ....[109]....
        /*07f8*/ 	.word	0x00002de0
        /*07fc*/ 	.word	0x000000ff
        /*0800*/ 	.word	0x00000000
        /*0804*/ 	.short	0x010a
        /*0806*/ 	.byte	0x04
	.zero		1


	//   ....[110]....
        /*0808*/ 	.word	0x00002e70
        /*080c*/ 	.word	0x000000ff
        /*0810*/ 	.word	0x00000000
        /*0814*/ 	.short	0x010a
        /*0816*/ 	.byte	0x04
	.zero		1


	//   ....[111]....
        /*0818*/ 	.word	0x00002f00
        /*081c*/ 	.word	0x000000ff
        /*0820*/ 	.word	0x00000000
        /*0824*/ 	.short	0x010a
        /*0826*/ 	.byte	0x04
	.zero		1


	//   ....[112]....
        /*0828*/ 	.word	0x00002f90
        /*082c*/ 	.word	0x000000ff
        /*0830*/ 	.word	0x00000000
        /*0834*/ 	.short	0x010a
        /*0836*/ 	.byte	0x04
	.zero		1


	//   ....[113]....
        /*0838*/ 	.word	0x00003020
        /*083c*/ 	.word	0x000000ff
        /*0840*/ 	.word	0x00000000
        /*0844*/ 	.short	0x010a
        /*0846*/ 	.byte	0x04
	.zero		1


	//   ....[114]....
        /*0848*/ 	.word	0x000030b0
        /*084c*/ 	.word	0x000000ff
        /*0850*/ 	.word	0x00000000
        /*0854*/ 	.short	0x010a
        /*0856*/ 	.byte	0x04
	.zero		1


	//   ....[115]....
        /*0858*/ 	.word	0x00003140
        /*085c*/ 	.word	0x000000ff
        /*0860*/ 	.word	0x00000000
        /*0864*/ 	.short	0x010a
        /*0866*/ 	.byte	0x04
	.zero		1


	//   ....[116]....
        /*0868*/ 	.word	0x000031d0
        /*086c*/ 	.word	0x000000ff
        /*0870*/ 	.word	0x00000000
        /*0874*/ 	.short	0x010a
        /*0876*/ 	.byte	0x04
	.zero		1


	//   ....[117]....
        /*0878*/ 	.word	0x00003260
        /*087c*/ 	.word	0x000000ff
        /*0880*/ 	.word	0x00000000
        /*0884*/ 	.short	0x010a
        /*0886*/ 	.byte	0x04
	.zero		1


	//   ....[118]....
        /*0888*/ 	.word	0x000032f0
        /*088c*/ 	.word	0x000000ff
        /*0890*/ 	.word	0x00000000
        /*0894*/ 	.short	0x010a
        /*0896*/ 	.byte	0x04
	.zero		1


	//   ....[119]....
        /*0898*/ 	.word	0x00003380
        /*089c*/ 	.word	0x000000ff
        /*08a0*/ 	.word	0x00000000
        /*08a4*/ 	.short	0x010a
        /*08a6*/ 	.byte	0x04
	.zero		1


	//   ....[120]....
        /*08a8*/ 	.word	0x00003410
        /*08ac*/ 	.word	0x000000ff
        /*08b0*/ 	.word	0x00000000
        /*08b4*/ 	.short	0x010a
        /*08b6*/ 	.byte	0x04
	.zero		1


	//   ....[121]....
        /*08b8*/ 	.word	0x000034a0
        /*08bc*/ 	.word	0x000000ff
        /*08c0*/ 	.word	0x00000000
        /*08c4*/ 	.short	0x010a
        /*08c6*/ 	.byte	0x04
	.zero		1


	//   ....[122]....
        /*08c8*/ 	.word	0x00003530
        /*08cc*/ 	.word	0x000000ff
        /*08d0*/ 	.word	0x00000000
        /*08d4*/ 	.short	0x010a
        /*08d6*/ 	.byte	0x04
	.zero		1


	//   ....[123]....
        /*08d8*/ 	.word	0x000035c0
        /*08dc*/ 	.word	0x000000ff
        /*08e0*/ 	.word	0x00000000
        /*08e4*/ 	.short	0x010a
        /*08e6*/ 	.byte	0x04
	.zero		1


	//   ....[124]....
        /*08e8*/ 	.word	0x00003650
        /*08ec*/ 	.word	0x000000ff
        /*08f0*/ 	.word	0x00000000
        /*08f4*/ 	.short	0x010a
        /*08f6*/ 	.byte	0x04
	.zero		1


	//   ....[125]....
        /*08f8*/ 	.word	0x000036e0
        /*08fc*/ 	.word	0x000000ff
        /*0900*/ 	.word	0x00000000
        /*0904*/ 	.short	0x010a
        /*0906*/ 	.byte	0x04
	.zero		1


	//   ....[126]....
        /*0908*/ 	.word	0x00003770
        /*090c*/ 	.word	0x000000ff
        /*0910*/ 	.word	0x00000000
        /*0914*/ 	.short	0x010a
        /*0916*/ 	.byte	0x04
	.zero		1


	//   ....[127]....
        /*0918*/ 	.word	0x00003800
        /*091c*/ 	.word	0x000000ff
        /*0920*/ 	.word	0x00000000
        /*0924*/ 	.short	0x010a
        /*0926*/ 	.byte	0x04
	.zero		1


	//   ....[128]....
        /*0928*/ 	.word	0x00003890
        /*092c*/ 	.word	0x000000ff
        /*0930*/ 	.word	0x00000000
        /*0934*/ 	.short	0x010a
        /*0936*/ 	.byte	0x04
	.zero		1


	//   ....[129]....
        /*0938*/ 	.word	0x00003920
        /*093c*/ 	.word	0x000000ff
        /*0940*/ 	.word	0x00000000
        /*0944*/ 	.short	0x010a
        /*0946*/ 	.byte	0x04
	.zero		1


	//   ....[130]....
        /*0948*/ 	.word	0x000039b0
        /*094c*/ 	.word	0x000000ff
        /*0950*/ 	.word	0x00000000
        /*0954*/ 	.short	0x010a
        /*0956*/ 	.byte	0x04
	.zero		1


	//   ....[131]....
        /*0958*/ 	.word	0x00003a40
        /*095c*/ 	.word	0x000000ff
        /*0960*/ 	.word	0x00000000
        /*0964*/ 	.short	0x010a
        /*0966*/ 	.byte	0x04
	.zero		1


	//   ....[132]....
        /*0968*/ 	.word	0x00003ad0
        /*096c*/ 	.word	0x000000ff
        /*0970*/ 	.word	0x00000000
        /*0974*/ 	.short	0x010a
        /*0976*/ 	.byte	0x04
	.zero		1


	//   ....[133]....
        /*0978*/ 	.word	0x00003b70
        /*097c*/ 	.word	0x00000000
        /*0980*/ 	.word	0x00000000
        /*0984*/ 	.short	0x010a
        /*0986*/ 	.byte	0xff
	.zero		1


	//   ....[134]....
        /*0988*/ 	.word	0x00003ca0
        /*098c*/ 	.word	0x00000000
        /*0990*/ 	.word	0x000002b0
        /*0994*/ 	.short	0x010a
        /*0996*/ 	.byte	0xff
	.zero		1


	//   ....[135]....
        /*0998*/ 	.word	0x00003d10
        /*099c*/ 	.word	0x00000000
        /*09a0*/ 	.word	0x00000000
        /*09a4*/ 	.short	0x0101
        /*09a6*/ 	.byte	0xff
	.zero		1


	//   ....[136]....
        /*09a8*/ 	.word	0x00003d30
        /*09ac*/ 	.word	0x000000ff
        /*09b0*/ 	.word	0x00000260
        /*09b4*/ 	.short	0x010a
        /*09b6*/ 	.byte	0x05
	.zero		1


	//   ....[137]....
        /*09b8*/ 	.word	0x00003e50
        /*09bc*/ 	.word	0x00000000
        /*09c0*/ 	.word	0x00000250
        /*09c4*/ 	.short	0x010a
        /*09c6*/ 	.byte	0xff
	.zero		1


	//   ....[138]....
        /*09c8*/ 	.word	0x00003f50
        /*09cc*/ 	.word	0x00000000
        /*09d0*/ 	.word	0x00000000
        /*09d4*/ 	.short	0x0101
        /*09d6*/ 	.byte	0xff
	.zero		1


	//   ....[139]....
        /*09d8*/ 	.word	0x00003fe0
        /*09dc*/ 	.word	0x000000ff
        /*09e0*/ 	.word	0x00000260
        /*09e4*/ 	.short	0x0106
        /*09e6*/ 	.byte	0x05
	.zero		1


	//   ....[140]....
        /*09e8*/ 	.word	0x00004000
        /*09ec*/ 	.word	0x000000ff
        /*09f0*/ 	.word	0x00000260
        /*09f4*/ 	.short	0x010a
        /*09f6*/ 	.byte	0x05
	.zero		1


	//   ....[141]....
        /*09f8*/ 	.word	0x00004090
        /*09fc*/ 	.word	0x000000ff
        /*0a00*/ 	.word	0x00000260
        /*0a04*/ 	.short	0x0106
        /*0a06*/ 	.byte	0x04
	.zero		1


	//   ....[142]....
        /*0a08*/ 	.word	0x000040d0
        /*0a0c*/ 	.word	0x00000000
        /*0a10*/ 	.word	0x00000260
        /*0a14*/ 	.short	0x010a
        /*0a16*/ 	.byte	0xff
	.zero		1


	//   ....[143]....
        /*0a18*/ 	.word	0x00004310
        /*0a1c*/ 	.word	0x000000ff
        /*0a20*/ 	.word	0x00000008
        /*0a24*/ 	.short	0x010a
        /*0a26*/ 	.byte	0x06
	.zero		1


	//   ....[144]....
        /*0a28*/ 	.word	0x00004330
        /*0a2c*/ 	.word	0x000000ff
        /*0a30*/ 	.word	0x00000008
        /*0a34*/ 	.short	0x010a
        /*0a36*/ 	.byte	0x06
	.zero		1


	//   ....[145]....
        /*0a38*/ 	.word	0x000044c0
        /*0a3c*/ 	.word	0x000000ff
        /*0a40*/ 	.word	0x00000008
        /*0a44*/ 	.short	0x010a
        /*0a46*/ 	.byte	0x06
	.zero		1


	//   ....[146]....
        /*0a48*/ 	.word	0x000044e0
        /*0a4c*/ 	.word	0x000000ff
        /*0a50*/ 	.word	0x00000008
        /*0a54*/ 	.short	0x010a
        /*0a56*/ 	.byte	0x06
	.zero		1


	//   ....[147]....
        /*0a58*/ 	.word	0x000045a0
        /*0a5c*/ 	.word	0x000000ff
        /*0a60*/ 	.word	0x00000000
        /*0a64*/ 	.short	0x0101
        /*0a66*/ 	.byte	0x07
	.zero		1


	//   ....[148]....
        /*0a68*/ 	.word	0x00004880
        /*0a6c*/ 	.word	0x00000000
        /*0a70*/ 	.word	0x00000250
        /*0a74*/ 	.short	0x010a
        /*0a76*/ 	.byte	0xff
	.zero		1


	//   ....[149]....
        /*0a78*/ 	.word	0x00004940
        /*0a7c*/ 	.word	0x00000000
        /*0a80*/ 	.word	0x00000000
        /*0a84*/ 	.short	0x0101
        /*0a86*/ 	.byte	0xff
	.zero		1


	//   ....[150]....
        /*0a88*/ 	.word	0x000049f0
        /*0a8c*/ 	.word	0x000000ff
        /*0a90*/ 	.word	0x00000000
        /*0a94*/ 	.short	0x010a
        /*0a96*/ 	.byte	0x06
	.zero		1


	//   ....[151]....
        /*0a98*/ 	.word	0x00004a00
        /*0a9c*/ 	.word	0x000000ff
        /*0aa0*/ 	.word	0x00000290
        /*0aa4*/ 	.short	0x010a
        /*0aa6*/ 	.byte	0x0b
	.zero		1


	//   ....[152]....
        /*0aa8*/ 	.word	0x00004ac0
        /*0aac*/ 	.word	0x000000ff
        /*0ab0*/ 	.word	0x00000000
        /*0ab4*/ 	.short	0x010a
        /*0ab6*/ 	.byte	0x09
	.zero		1


	//   ....[153]....
        /*0ab8*/ 	.word	0x00004c00
        /*0abc*/ 	.word	0x000000ff
        /*0ac0*/ 	.word	0x00000000
        /*0ac4*/ 	.short	0x010a
        /*0ac6*/ 	.byte	0x06
	.zero		1


	//   ....[154]....
        /*0ac8*/ 	.word	0x00004e00
        /*0acc*/ 	.word	0x000000ff
        /*0ad0*/ 	.word	0x00000000
        /*0ad4*/ 	.short	0x010a
        /*0ad6*/ 	.byte	0x07
	.zero		1


	//   ....[155]....
        /*0ad8*/ 	.word	0x00004e90
        /*0adc*/ 	.word	0x000000ff
        /*0ae0*/ 	.word	0x00000000
        /*0ae4*/ 	.short	0x010a
        /*0ae6*/ 	.byte	0x07
	.zero		1


	//   ....[156]....
        /*0ae8*/ 	.word	0x00004f20
        /*0aec*/ 	.word	0x000000ff
        /*0af0*/ 	.word	0x00000000
        /*0af4*/ 	.short	0x010a
        /*0af6*/ 	.byte	0x07
	.zero		1


	//   ....[157]....
        /*0af8*/ 	.word	0x00004fc0
        /*0afc*/ 	.word	0x00000000
        /*0b00*/ 	.word	0x00000000
        /*0b04*/ 	.short	0x010a
        /*0b06*/ 	.byte	0xff
	.zero		1


	//   ....[158]....
        /*0b08*/ 	.word	0x00005000
        /*0b0c*/ 	.word	0x00000000
        /*0b10*/ 	.word	0x00000000
        /*0b14*/ 	.short	0x010a
        /*0b16*/ 	.byte	0xff
	.zero		1


	//   ....[159]....
        /*0b18*/ 	.word	0x00005070
        /*0b1c*/ 	.word	0x000000ff
        /*0b20*/ 	.word	0x00000000
        /*0b24*/ 	.short	0x0101
        /*0b26*/ 	.byte	0x05
	.zero		1


	//   ....[160]....
        /*0b28*/ 	.word	0x000050b0
        /*0b2c*/ 	.word	0x000000ff
        /*0b30*/ 	.word	0x000002d0
        /*0b34*/ 	.short	0x010a
        /*0b36*/ 	.byte	0x08
	.zero		1


	//   ....[161]....
        /*0b38*/ 	.word	0x00005100
        /*0b3c*/ 	.word	0x000000ff
        /*0b40*/ 	.word	0x00000000
        /*0b44*/ 	.short	0x0101
        /*0b46*/ 	.byte	0x05
	.zero		1


	//   ....[162]....
        /*0b48*/ 	.word	0x00005550
        /*0b4c*/ 	.word	0x00000000
        /*0b50*/ 	.word	0x00000250
        /*0b54*/ 	.short	0x010a
        /*0b56*/ 	.byte	0xff
	.zero		1


	//   ....[163]....
        /*0b58*/ 	.word	0x00005610
        /*0b5c*/ 	.word	0x00000000
        /*0b60*/ 	.word	0x00000000
        /*0b64*/ 	.short	0x0101
        /*0b66*/ 	.byte	0xff
	.zero		1


	//   ....[164]....
        /*0b68*/ 	.word	0x00005930
        /*0b6c*/ 	.word	0x000000ff
        /*0b70*/ 	.word	0x00000248
        /*0b74*/ 	.short	0x010a
        /*0b76*/ 	.byte	0x07
	.zero		1


	//   ....[165]....
        /*0b78*/ 	.word	0x00005b20
        /*0b7c*/ 	.word	0x000000ff
        /*0b80*/ 	.word	0x00000220
        /*0b84*/ 	.short	0x010a
        /*0b86*/ 	.byte	0x07
	.zero		1


	//   ....[166]....
        /*0b88*/ 	.word	0x00005d10
        /*0b8c*/ 	.word	0x000000ff
        /*0b90*/ 	.word	0x00000200
        /*0b94*/ 	.short	0x010b
        /*0b96*/ 	.byte	0x07
	.zero		1


	//   ....[167]....
        /*0b98*/ 	.word	0x00005d20
        /*0b9c*/ 	.word	0x000000ff
        /*0ba0*/ 	.word	0x00000000
        /*0ba4*/ 	.short	0x0101
        /*0ba6*/ 	.byte	0x0e
	.zero		1


	//   ....[168]....
        /*0ba8*/ 	.word	0x00005d30
        /*0bac*/ 	.word	0x000000ff
        /*0bb0*/ 	.word	0x00000228
        /*0bb4*/ 	.short	0x010a
        /*0bb6*/ 	.byte	0x07
	.zero		1


	//   ....[169]....
        /*0bb8*/ 	.word	0x00005ee0
        /*0bbc*/ 	.word	0x000000ff
        /*0bc0*/ 	.word	0x00000208
        /*0bc4*/ 	.short	0x010b
        /*0bc6*/ 	.byte	0x07
	.zero		1


	//   ....[170]....
        /*0bc8*/ 	.word	0x00005ef0
        /*0bcc*/ 	.word	0x000000ff
        /*0bd0*/ 	.word	0x00000000
        /*0bd4*/ 	.short	0x0101
        /*0bd6*/ 	.byte	0x0e
	.zero		1


	//   ....[171]....
        /*0bd8*/ 	.word	0x00005f00
        /*0bdc*/ 	.word	0x000000ff
        /*0be0*/ 	.word	0x00000230
        /*0be4*/ 	.short	0x010a
        /*0be6*/ 	.byte	0x07
	.zero		1


	//   ....[172]....
        /*0be8*/ 	.word	0x000060f0
        /*0bec*/ 	.word	0x000000ff
        /*0bf0*/ 	.word	0x00000210
        /*0bf4*/ 	.short	0x010b
        /*0bf6*/ 	.byte	0x07
	.zero		1


	//   ....[173]....
        /*0bf8*/ 	.word	0x00006160
        /*0bfc*/ 	.word	0x000000ff
        /*0c00*/ 	.word	0x00000000
        /*0c04*/ 	.short	0x0101
        /*0c06*/ 	.byte	0x0e
	.zero		1


	//   ....[174]....
        /*0c08*/ 	.word	0x00006170
        /*0c0c*/ 	.word	0x000000ff
        /*0c10*/ 	.word	0x00000238
        /*0c14*/ 	.short	0x010a
        /*0c16*/ 	.byte	0x07
	.zero		1


	//   ....[175]....
        /*0c18*/ 	.word	0x00006410
        /*0c1c*/ 	.word	0x000000ff
        /*0c20*/ 	.word	0x00000218
        /*0c24*/ 	.short	0x010b
        /*0c26*/ 	.byte	0x07
	.zero		1


	//   ....[176]....
        /*0c28*/ 	.word	0x00006430
        /*0c2c*/ 	.word	0x000000ff
        /*0c30*/ 	.word	0x00000000
        /*0c34*/ 	.short	0x0101
        /*0c36*/ 	.byte	0x0d
	.zero		1


	//   ....[177]....
        /*0c38*/ 	.word	0x00006460
        /*0c3c*/ 	.word	0x000000ff
        /*0c40*/ 	.word	0x00000220
        /*0c44*/ 	.short	0x010a
        /*0c46*/ 	.byte	0x07
	.zero		1


	//   ....[178]....
        /*0c48*/ 	.word	0x00006480
        /*0c4c*/ 	.word	0x000000ff
        /*0c50*/ 	.word	0x00000228
        /*0c54*/ 	.short	0x010a
        /*0c56*/ 	.byte	0x07
	.zero		1


	//   ....[179]....
        /*0c58*/ 	.word	0x000064a0
        /*0c5c*/ 	.word	0x000000ff
        /*0c60*/ 	.word	0x00000230
        /*0c64*/ 	.short	0x010a
        /*0c66*/ 	.byte	0x07
	.zero		1


	//   ....[180]....
        /*0c68*/ 	.word	0x000064e0
        /*0c6c*/ 	.word	0x00000000
        /*0c70*/ 	.word	0x00000238
        /*0c74*/ 	.short	0x010a
        /*0c76*/ 	.byte	0xff
	.zero		1


	//   ....[181]....
        /*0c78*/ 	.word	0x00006860
        /*0c7c*/ 	.word	0x00000000
        /*0c80*/ 	.word	0x00000250
        /*0c84*/ 	.short	0x010a
        /*0c86*/ 	.byte	0xff
	.zero		1


	//   ....[182]....
        /*0c88*/ 	.word	0x00006970
        /*0c8c*/ 	.word	0x00000000
        /*0c90*/ 	.word	0x00000000
        /*0c94*/ 	.short	0x0101
        /*0c96*/ 	.byte	0xff
	.zero		1


	//   ....[183]....
        /*0c98*/ 	.word	0x000073c0
        /*0c9c*/ 	.word	0x000000ff
        /*0ca0*/ 	.word	0x00000200
        /*0ca4*/ 	.short	0x010a
        /*0ca6*/ 	.byte	0x30
	.zero		1


	//   ....[184]....
        /*0ca8*/ 	.word	0x00007400
        /*0cac*/ 	.word	0x00000070
        /*0cb0*/ 	.word	0x00000270
        /*0cb4*/ 	.short	0x010a
        /*0cb6*/ 	.byte	0xff
	.zero		1


	//   ....[185]....
        /*0cb8*/ 	.word	0x000074f0
        /*0cbc*/ 	.word	0x000000ff
        /*0cc0*/ 	.word	0x00000200
        /*0cc4*/ 	.short	0x010a
        /*0cc6*/ 	.byte	0x30
	.zero		1


	//   ....[186]....
        /*0cc8*/ 	.word	0x000075e0
        /*0ccc*/ 	.word	0x00000070
        /*0cd0*/ 	.word	0x00000270
        /*0cd4*/ 	.short	0x010a
        /*0cd6*/ 	.byte	0xff
	.zero		1


	//   ....[187]....
        /*0cd8*/ 	.word	0x000080f0
        /*0cdc*/ 	.word	0x00000000
        /*0ce0*/ 	.word	0x00000000
        /*0ce4*/ 	.short	0x0101
        /*0ce6*/ 	.byte	0xff
	.zero		1


	//   ....[188]....
        /*0ce8*/ 	.word	0x00008100
        /*0cec*/ 	.word	0x00000002
        /*0cf0*/ 	.word	0x00000200
        /*0cf4*/ 	.short	0x010a
        /*0cf6*/ 	.byte	0xff
	.zero		1


	//   ....[189]....
        /*0cf8*/ 	.word	0x000081e0
        /*0cfc*/ 	.word	0x00000002
        /*0d00*/ 	.word	0x00000200
        /*0d04*/ 	.short	0x010a
        /*0d06*/ 	.byte	0xff
	.zero		1


	//   ....[190]....
        /*0d08*/ 	.word	0x00008d90
        /*0d0c*/ 	.word	0x0000003f
        /*0d10*/ 	.word	0x00000000
        /*0d14*/ 	.short	0x0101
        /*0d16*/ 	.byte	0xff
	.zero		1


	//   ....[191]....
        /*0d18*/ 	.word	0x00008db0
        /*0d1c*/ 	.word	0x00000000
        /*0d20*/ 	.word	0x00000200
        /*0d24*/ 	.short	0x010a
        /*0d26*/ 	.byte	0xff
	.zero		1


	//   ....[192]....
        /*0d28*/ 	.word	0x00008e80
        /*0d2c*/ 	.word	0x00000000
        /*0d30*/ 	.word	0x00000200
        /*0d34*/ 	.short	0x010a
        /*0d36*/ 	.byte	0xff
	.zero		1


	//   ....[193]....
        /*0d38*/ 	.word	0x00009a30
        /*0d3c*/ 	.word	0x0000003f
        /*0d40*/ 	.word	0x00000000
        /*0d44*/ 	.short	0x0101
        /*0d46*/ 	.byte	0xff
	.zero		1


	//   ....[194]....
        /*0d48*/ 	.word	0x00009a50
        /*0d4c*/ 	.word	0x00000000
        /*0d50*/ 	.word	0x00000200
        /*0d54*/ 	.short	0x010a
        /*0d56*/ 	.byte	0xff
	.zero		1


	//   ....[195]....
        /*0d58*/ 	.word	0x00009b20
        /*0d5c*/ 	.word	0x00000000
        /*0d60*/ 	.word	0x00000200
        /*0d64*/ 	.short	0x010a
        /*0d66*/ 	.byte	0xff
	.zero		1


	//   ....[196]....
        /*0d68*/ 	.word	0x00009df0
        /*0d6c*/ 	.word	0x00000070
        /*0d70*/ 	.word	0x00000000
        /*0d74*/ 	.short	0x0101
        /*0d76*/ 	.byte	0xff
	.zero		1


	//   ....[197]....
        /*0d78*/ 	.word	0x0000a720
        /*0d7c*/ 	.word	0x00000000
        /*0d80*/ 	.word	0x00000000
        /*0d84*/ 	.short	0x0101
        /*0d86*/ 	.byte	0xff
	.zero		1


	//   ....[198]....
        /*0d88*/ 	.word	0x0000a990
        /*0d8c*/ 	.word	0x000000ff
        /*0d90*/ 	.word	0x00000000
        /*0d94*/ 	.short	0x0101
        /*0d96*/ 	.byte	0x04
	.zero		1


	//   ....[199]....
        /*0d98*/ 	.word	0x0000a9b0
        /*0d9c*/ 	.word	0x00000002
        /*0da0*/ 	.word	0x000002c0
        /*0da4*/ 	.short	0x010a
        /*0da6*/ 	.byte	0xff
	.zero		1


	//   ....[200]....
        /*0da8*/ 	.word	0x0000aa10
        /*0dac*/ 	.word	0x00000002
        /*0db0*/ 	.word	0x00000100
        /*0db4*/ 	.short	0x010a
        /*0db6*/ 	.byte	0xff
	.zero		1


	//   ....[201]....
        /*0db8*/ 	.word	0x0000aa70
        /*0dbc*/ 	.word	0x00000002
        /*0dc0*/ 	.word	0x00000100
        /*0dc4*/ 	.short	0x010a
        /*0dc6*/ 	.byte	0xff
	.zero		1


	//   ....[202]....
        /*0dc8*/ 	.word	0x0000aac0
        /*0dcc*/ 	.word	0x00000002
        /*0dd0*/ 	.word	0x00000250
        /*0dd4*/ 	.short	0x010a
        /*0dd6*/ 	.byte	0xff
	.zero		1


	//   ....[203]....
        /*0dd8*/ 	.word	0x0000ab20
        /*0ddc*/ 	.word	0x00000000
        /*0de0*/ 	.word	0x00000000
        /*0de4*/ 	.short	0x010a
        /*0de6*/ 	.byte	0xff
	.zero		1


	//   ....[204]....
        /*0de8*/ 	.word	0x0000ab80
        /*0dec*/ 	.word	0x00000000
        /*0df0*/ 	.word	0x00000000
        /*0df4*/ 	.short	0x010a
        /*0df6*/ 	.byte	0xff
	.zero		1


	//   ....[205]....
        /*0df8*/ 	.word	0x0000abe0
        /*0dfc*/ 	.word	0x00000000
        /*0e00*/ 	.word	0x00000000
        /*0e04*/ 	.short	0x010a
        /*0e06*/ 	.byte	0xff
	.zero		1


	//   ....[206]....
        /*0e08*/ 	.word	0x0000ac40
        /*0e0c*/ 	.word	0x00000000
        /*0e10*/ 	.word	0x00000000
        /*0e14*/ 	.short	0x010a
        /*0e16*/ 	.byte	0xff
	.zero		1


	//   ....[207]....
        /*0e18*/ 	.word	0x0000aca0
        /*0e1c*/ 	.word	0x00000000
        /*0e20*/ 	.word	0x00000000
        /*0e24*/ 	.short	0x010a
        /*0e26*/ 	.byte	0xff
	.zero		1


	//   ....[208]....
        /*0e28*/ 	.word	0x0000ad00
        /*0e2c*/ 	.word	0x00000000
        /*0e30*/ 	.word	0x00000000
        /*0e34*/ 	.short	0x010a
        /*0e36*/ 	.byte	0xff
	.zero		1


	//   ....[209]....
        /*0e38*/ 	.word	0x0000ad60
        /*0e3c*/ 	.word	0x00000000
        /*0e40*/ 	.word	0x00000000
        /*0e44*/ 	.short	0x010a
        /*0e46*/ 	.byte	0xff
	.zero		1


	//   ....[210]....
        /*0e48*/ 	.word	0x0000adc0
        /*0e4c*/ 	.word	0x00000000
        /*0e50*/ 	.word	0x00000000
        /*0e54*/ 	.short	0x010a
        /*0e56*/ 	.byte	0xff
	.zero		1


	//   ....[211]....
        /*0e58*/ 	.word	0x0000ae20
        /*0e5c*/ 	.word	0x00000000
        /*0e60*/ 	.word	0x00000000
        /*0e64*/ 	.short	0x010a
        /*0e66*/ 	.byte	0xff
	.zero		1


	//   ....[212]....
        /*0e68*/ 	.word	0x0000ae80
        /*0e6c*/ 	.word	0x00000000
        /*0e70*/ 	.word	0x00000000
        /*0e74*/ 	.short	0x010a
        /*0e76*/ 	.byte	0xff
	.zero		1


	//   ....[213]....
        /*0e78*/ 	.word	0x0000aee0
        /*0e7c*/ 	.word	0x00000000
        /*0e80*/ 	.word	0x00000000
        /*0e84*/ 	.short	0x010a
        /*0e86*/ 	.byte	0xff
	.zero		1


	//   ....[214]....
        /*0e88*/ 	.word	0x0000af40
        /*0e8c*/ 	.word	0x00000000
        /*0e90*/ 	.word	0x00000000
        /*0e94*/ 	.short	0x010a
        /*0e96*/ 	.byte	0xff
	.zero		1


	//   ....[215]....
        /*0e98*/ 	.word	0x0000afa0
        /*0e9c*/ 	.word	0x00000000
        /*0ea0*/ 	.word	0x00000000
        /*0ea4*/ 	.short	0x010a
        /*0ea6*/ 	.byte	0xff
	.zero		1


	//   ....[216]....
        /*0ea8*/ 	.word	0x0000b000
        /*0eac*/ 	.word	0x00000000
        /*0eb0*/ 	.word	0x00000000
        /*0eb4*/ 	.short	0x010a
        /*0eb6*/ 	.byte	0xff
	.zero		1


	//   ....[217]....
        /*0eb8*/ 	.word	0x0000b060
        /*0ebc*/ 	.word	0x00000000
        /*0ec0*/ 	.word	0x00000000
        /*0ec4*/ 	.short	0x010a
        /*0ec6*/ 	.byte	0xff
	.zero		1


	//   ....[218]....
        /*0ec8*/ 	.word	0x0000b0c0
        /*0ecc*/ 	.word	0x00000000
        /*0ed0*/ 	.word	0x00000000
        /*0ed4*/ 	.short	0x010a
        /*0ed6*/ 	.byte	0xff
	.zero		1


	//   ....[219]....
        /*0ed8*/ 	.word	0x0000b120
        /*0edc*/ 	.word	0x00000000
        /*0ee0*/ 	.word	0x00000000
        /*0ee4*/ 	.short	0x010a
        /*0ee6*/ 	.byte	0xff
	.zero		1


	//   ....[220]....
        /*0ee8*/ 	.word	0x0000b180
        /*0eec*/ 	.word	0x00000000
        /*0ef0*/ 	.word	0x00000000
        /*0ef4*/ 	.short	0x010a
        /*0ef6*/ 	.byte	0xff
	.zero		1


	//   ....[221]....
        /*0ef8*/ 	.word	0x0000b1e0
        /*0efc*/ 	.word	0x00000000
        /*0f00*/ 	.word	0x00000000
        /*0f04*/ 	.short	0x010a
        /*0f06*/ 	.byte	0xff
	.zero		1


	//   ....[222]....
        /*0f08*/ 	.word	0x0000b240
        /*0f0c*/ 	.word	0x00000000
        /*0f10*/ 	.word	0x00000000
        /*0f14*/ 	.short	0x010a
        /*0f16*/ 	.byte	0xff
	.zero		1


	//   ....[223]....
        /*0f18*/ 	.word	0x0000b2a0
        /*0f1c*/ 	.word	0x00000000
        /*0f20*/ 	.word	0x00000000
        /*0f24*/ 	.short	0x010a
        /*0f26*/ 	.byte	0xff
	.zero		1


	//   ....[224]....
        /*0f28*/ 	.word	0x0000b300
        /*0f2c*/ 	.word	0x00000000
        /*0f30*/ 	.word	0x00000000
        /*0f34*/ 	.short	0x010a
        /*0f36*/ 	.byte	0xff
	.zero		1


	//   ....[225]....
        /*0f38*/ 	.word	0x0000b360
        /*0f3c*/ 	.word	0x00000000
        /*0f40*/ 	.word	0x00000000
        /*0f44*/ 	.short	0x010a
        /*0f46*/ 	.byte	0xff
	.zero		1


	//   ....[226]....
        /*0f48*/ 	.word	0x0000b3c0
        /*0f4c*/ 	.word	0x00000000
        /*0f50*/ 	.word	0x00000000
        /*0f54*/ 	.short	0x010a
        /*0f56*/ 	.byte	0xff
	.zero		1


	//   ....[227]....
        /*0f58*/ 	.word	0x0000b420
        /*0f5c*/ 	.word	0x00000000
        /*0f60*/ 	.word	0x00000000
        /*0f64*/ 	.short	0x010a
        /*0f66*/ 	.byte	0xff
	.zero		1


	//   ....[228]....
        /*0f68*/ 	.word	0x0000b480
        /*0f6c*/ 	.word	0x00000000
        /*0f70*/ 	.word	0x00000000
        /*0f74*/ 	.short	0x010a
        /*0f76*/ 	.byte	0xff
	.zero		1


	//   ....[229]....
        /*0f78*/ 	.word	0x0000b4e0
        /*0f7c*/ 	.word	0x00000000
        /*0f80*/ 	.word	0x00000000
        /*0f84*/ 	.short	0x010a
        /*0f86*/ 	.byte	0xff
	.zero		1


	//   ....[230]....
        /*0f88*/ 	.word	0x0000b540
        /*0f8c*/ 	.word	0x00000000
        /*0f90*/ 	.word	0x00000000
        /*0f94*/ 	.short	0x010a
        /*0f96*/ 	.byte	0xff
	.zero		1


	//   ....[231]....
        /*0f98*/ 	.word	0x0000b5a0
        /*0f9c*/ 	.word	0x00000000
        /*0fa0*/ 	.word	0x00000000
        /*0fa4*/ 	.short	0x010a
        /*0fa6*/ 	.byte	0xff
	.zero		1


	//   ....[232]....
        /*0fa8*/ 	.word	0x0000b600
        /*0fac*/ 	.word	0x00000000
        /*0fb0*/ 	.word	0x00000000
        /*0fb4*/ 	.short	0x010a
        /*0fb6*/ 	.byte	0xff
	.zero		1


	//   ....[233]....
        /*0fb8*/ 	.word	0x0000b660
        /*0fbc*/ 	.word	0x00000000
        /*0fc0*/ 	.word	0x00000000
        /*0fc4*/ 	.short	0x010a
        /*0fc6*/ 	.byte	0xff
	.zero		1


	//   ....[234]....
        /*0fc8*/ 	.word	0x0000b6b0
        /*0fcc*/ 	.word	0x00000000
        /*0fd0*/ 	.word	0x000002b0
        /*0fd4*/ 	.short	0x010a
        /*0fd6*/ 	.byte	0xff
	.zero		1


	//   ....[235]....
        /*0fd8*/ 	.word	0x0000b710
        /*0fdc*/ 	.word	0x00000000
        /*0fe0*/ 	.word	0x00000260
        /*0fe4*/ 	.short	0x010a
        /*0fe6*/ 	.byte	0xff
	.zero		1


	//   ....[236]....
        /*0fe8*/ 	.word	0x0000b760
        /*0fec*/ 	.word	0x00000000
        /*0ff0*/ 	.word	0x00000250
        /*0ff4*/ 	.short	0x010a
        /*0ff6*/ 	.byte	0xff
	.zero		1


	//   ....[237]....
        /*0ff8*/ 	.word	0x0000b7c0
        /*0ffc*/ 	.word	0x00000000
        /*1000*/ 	.word	0x00000260
        /*1004*/ 	.short	0x010a
        /*1006*/ 	.byte	0xff
	.zero		1


	//   ....[238]....
        /*1008*/ 	.word	0x0000b820
        /*100c*/ 	.word	0x00000004
        /*1010*/ 	.word	0x00000008
        /*1014*/ 	.short	0x010a
        /*1016*/ 	.byte	0xff
	.zero		1


	//   ....[239]....
        /*1018*/ 	.word	0x0000b900
        /*101c*/ 	.word	0x00000002
        /*1020*/ 	.word	0x00000008
        /*1024*/ 	.short	0x010a
        /*1026*/ 	.byte	0xff
	.zero		1


	//   ....[240]....
        /*1028*/ 	.word	0x0000b950
        /*102c*/ 	.word	0x00000000
        /*1030*/ 	.word	0x00000250
        /*1034*/ 	.short	0x010a
        /*1036*/ 	.byte	0xff
	.zero		1


	//   ....[241]....
        /*1038*/ 	.word	0x0000b9b0
        /*103c*/ 	.word	0x00000000
        /*1040*/ 	.word	0x00000290
        /*1044*/ 	.short	0x010a
        /*1046*/ 	.byte	0xff
	.zero		1


	//   ....[242]....
        /*1048*/ 	.word	0x0000ba10
        /*104c*/ 	.word	0x00000000
        /*1050*/ 	.word	0x00000000
        /*1054*/ 	.short	0x010a
        /*1056*/ 	.byte	0xff
	.zero		1


	//   ....[243]....
        /*1058*/ 	.word	0x0000ba70
        /*105c*/ 	.word	0x00000000
        /*1060*/ 	.word	0x00000000
        /*1064*/ 	.short	0x010a
        /*1066*/ 	.byte	0xff
	.zero		1


	//   ....[244]....
        /*1068*/ 	.word	0x0000bad0
        /*106c*/ 	.word	0x00000000
        /*1070*/ 	.word	0x00000000
        /*1074*/ 	.short	0x010a
        /*1076*/ 	.byte	0xff
	.zero		1


	//   ....[245]....
        /*1078*/ 	.word	0x0000bb30
        /*107c*/ 	.word	0x00000000
        /*1080*/ 	.word	0x00000000
        /*1084*/ 	.short	0x010a
        /*1086*/ 	.byte	0xff
	.zero		1


	//   ....[246]....
        /*1088*/ 	.word	0x0000bb90
        /*108c*/ 	.word	0x00000000
        /*1090*/ 	.word	0x000002d0
        /*1094*/ 	.short	0x010a
        /*1096*/ 	.byte	0xff
	.zero		1


	//   ....[247]....
        /*1098*/ 	.word	0x0000bbe0
        /*109c*/ 	.word	0x00000000
        /*10a0*/ 	.word	0x00000250
        /*10a4*/ 	.short	0x010a
        /*10a6*/ 	.byte	0xff
	.zero		1


	//   ....[248]....
        /*10a8*/ 	.word	0x0000bc40
        /*10ac*/ 	.word	0x00000000
        /*10b0*/ 	.word	0x00000248
        /*10b4*/ 	.short	0x010a
        /*10b6*/ 	.byte	0xff
	.zero		1


	//   ....[249]....
        /*10b8*/ 	.word	0x0000bca0
        /*10bc*/ 	.word	0x00000000
        /*10c0*/ 	.word	0x00000220
        /*10c4*/ 	.short	0x010a
        /*10c6*/ 	.byte	0xff
	.zero		1


	//   ....[250]....
        /*10c8*/ 	.word	0x0000bd00
        /*10cc*/ 	.word	0x00000000
        /*10d0*/ 	.word	0x00000228
        /*10d4*/ 	.short	0x010a
        /*10d6*/ 	.byte	0xff
	.zero		1


	//   ....[251]....
        /*10d8*/ 	.word	0x0000bd60
        /*10dc*/ 	.word	0x00000000
        /*10e0*/ 	.word	0x00000230
        /*10e4*/ 	.short	0x010a
        /*10e6*/ 	.byte	0xff
	.zero		1


	//   ....[252]....
        /*10e8*/ 	.word	0x0000bdc0
        /*10ec*/ 	.word	0x00000000
        /*10f0*/ 	.word	0x00000238
        /*10f4*/ 	.short	0x010a
        /*10f6*/ 	.byte	0xff
	.zero		1


	//   ....[253]....
        /*10f8*/ 	.word	0x0000be20
        /*10fc*/ 	.word	0x00000000
        /*1100*/ 	.word	0x00000220
        /*1104*/ 	.short	0x010a
        /*1106*/ 	.byte	0xff
	.zero		1


	//   ....[254]....
        /*1108*/ 	.word	0x0000be80
        /*110c*/ 	.word	0x00000000
        /*1110*/ 	.word	0x00000228
        /*1114*/ 	.short	0x010a
        /*1116*/ 	.byte	0xff
	.zero		1


	//   ....[255]....
        /*1118*/ 	.word	0x0000bee0
        /*111c*/ 	.word	0x00000000
        /*1120*/ 	.word	0x00000230
        /*1124*/ 	.short	0x010a
        /*1126*/ 	.byte	0xff
	.zero		1


	//   ....[0]....
        /*1128*/ 	.word	0x0000bf30
        /*112c*/ 	.word	0x00000000
        /*1130*/ 	.word	0x00000250
        /*1134*/ 	.short	0x010a
        /*1136*/ 	.byte	0xff
	.zero		1


	//   ....[1]....
        /*1138*/ 	.word	0x0000bf90
        /*113c*/ 	.word	0x00000002
        /*1140*/ 	.word	0x00000200
        /*1144*/ 	.short	0x010a
        /*1146*/ 	.byte	0xff
	.zero		1


	//   ....[2]....
        /*1148*/ 	.word	0x0000bfe0
        /*114c*/ 	.word	0x00000070
        /*1150*/ 	.word	0x00000270
        /*1154*/ 	.short	0x010a
        /*1156*/ 	.byte	0xff
	.zero		1


	//   ....[3]....
        /*1158*/ 	.word	0x0000c030
        /*115c*/ 	.word	0x00000002
        /*1160*/ 	.word	0x00000200
        /*1164*/ 	.short	0x010a
        /*1166*/ 	.byte	0xff
	.zero		1


	//   ....[4]....
        /*1168*/ 	.word	0x0000c080
        /*116c*/ 	.word	0x00000000
        /*1170*/ 	.word	0x00000200
        /*1174*/ 	.short	0x010a
        /*1176*/ 	.byte	0xff
	.zero		1


	//   ....[5]....
        /*1178*/ 	.word	0x0000c0d0
        /*117c*/ 	.word	0x00000000
        /*1180*/ 	.word	0x00000200
        /*1184*/ 	.short	0x010a
        /*1186*/ 	.byte	0xff
	.zero		1


	//----- nvinfo : EIATTR_NUM_MBARRIERS
	.align		4
.L_47:
        /*1188*/ 	.byte	0x03, 0x38
        /*118a*/ 	.short	0x005b


	//----- nvinfo : EIATTR_EXIT_INSTR_OFFSETS
	.align		4
        /*118c*/ 	.byte	0x04, 0x1c
        /*118e*/ 	.short	(.L_49 - .L_48)


	//   ....[0]....
.L_48:
        /*1190*/ 	.word	0x00003ba0


	//   ....[1]....
        /*1194*/ 	.word	0x000040a0


	//   ....[2]....
        /*1198*/ 	.word	0x00004100


	//   ....[3]....
        /*119c*/ 	.word	0x00005330


	//   ....[4]....
        /*11a0*/ 	.word	0x00006510


	//   ....[5]....
        /*11a4*/ 	.word	0x00006550


	//   ....[6]....
        /*11a8*/ 	.word	0x0000a880


	//   ....[7]....
        /*11ac*/ 	.word	0x0000a900


	//   ....[8]....
        /*11b0*/ 	.word	0x0000a930


	//   ....[9]....
        /*11b4*/ 	.word	0x0000a9a0


	//----- nvinfo : EIATTR_MAX_THREADS
	.align		4
.L_49:
        /*11b8*/ 	.byte	0x04, 0x05
        /*11ba*/ 	.short	(.L_51 - .L_50)
.L_50:
        /*11bc*/ 	.word	0x00000100
        /*11c0*/ 	.word	0x00000001
        /*11c4*/ 	.word	0x00000001


	//----- nvinfo : EIATTR_CRS_STACK_SIZE
	.align		4
.L_51:
        /*11c8*/ 	.byte	0x04, 0x1e
        /*11ca*/ 	.short	(.L_53 - .L_52)
.L_52:
        /*11cc*/ 	.word	0x00000000


	//----- nvinfo : EIATTR_CBANK_PARAM_SIZE
	.align		4
.L_53:
        /*11d0*/ 	.byte	0x03, 0x19
        /*11d2*/ 	.short	0x0800


	//----- nvinfo : EIATTR_PARAM_CBANK
	.align		4
        /*11d4*/ 	.byte	0x04, 0x0a
        /*11d6*/ 	.short	(.L_55 - .L_54)
	.align		4
.L_54:
        /*11d8*/ 	.word	index@(.nv.constant0._ZN7cutlass13device_kernelINS_4gemm6kernel13GemmUniversalIN4cute5tupleIJiiiiEEENS1_10collective13CollectiveMmaINS1_35MainloopSm100TmaUmmaWarpSpecializedILi32ELi2ELi4ENS5_IJNS4_1CILi2EEENSA_ILi1EEESC_EEEEENS5_IJNSA_ILi128EEENSA_ILi256EEENSA_ILi16EEEEEENS_6half_tENS5_IJlSC_lEEESJ_SK_NS4_8TiledMMAINS4_8MMA_AtomIJNS4_26SM100_MMA_F16BF16_2x1SM_SSISJ_SJ_fLi128ELi256ELNS4_4UMMA5MajorE0ELSP_0ELNSO_7ScaleInE0ELSQ_0EEEEEENS4_6LayoutINS5_IJSC_SC_SC_EEENS5_IJNSA_ILi0EEESV_SV_EEEEENS5_IJNS4_10UnderscoreESY_SY_EEEEENS4_18SM100_TMA_2SM_LOADENS4_14ComposedLayoutINS4_7SwizzleILi1ELi4ELi3EEENS4_18smem_ptr_flag_bitsILi16EEENST_INS5_IJNSA_ILi8EEESH_EEENS5_IJSH_SC_EEEEEEEvNS4_8identityES11_S1B_vS1C_EENS_8epilogue10collective18CollectiveEpilogueINS1E_23Sm100TmaWarpSpecializedILi4ELi2ELi32ELb1ELb0EEEJNS5_IJNSA_ILi64EEESG_SH_EEENS5_IJNST_IS1J_SC_EENST_INS5_IJNSA_ILi32EEESB_EEENS5_IJSC_SF_EEEEEEEESJ_SK_SJ_SK_NS1E_6fusion15FusionCallbacksIS1I_NS1R_17LinearCombinationISJ_fSJ_fLNS_15FloatRoundStyleE2EEES1K_S1Q_JEEENS4_5SM1004TMEM4LOAD26SM100_TMEM_LOAD_32dp32b32xENS4_13SM90_TMA_LOADENS12_INS13_ILi2ELi4ELi3EEES16_NST_INS5_IJS17_S1M_EEENS5_IJS1M_SC_EEEEEEENS4_39AutoVectorizingCopyWithAssumedAlignmentILi128EEENS4_14SM90_TMA_STOREES26_S28_S28_EEEvvEEEEvNT_6ParamsE)
        /*11dc*/ 	.short	0x0380
        /*11de*/ 	.short	0x0800


	//----- nvinfo : EIATTR_SW_WAR
	.align		4
.L_55:
        /*11e0*/ 	.byte	0x04, 0x36
        /*11e2*/ 	.short	(.L_57 - .L_56)
.L_56:
        /*11e4*/ 	.word	0x00000008
.L_57:


//--------------------- .nv.callgraph             --------------------------
	.section	.nv.callgraph,"",@"SHT_CUDA_CALLGRAPH"
	.align	4
	.sectionentsize	8
	.align		4
        /*0000*/ 	.word	0x00000000
	.align		4
        /*0004*/ 	.word	0xffffffff
	.align		4
        /*0008*/ 	.word	index@(_ZN7cutlass13device_kernelINS_4gemm6kernel13GemmUniversalIN4cute5tupleIJiiiiEEENS1_10collective13CollectiveMmaINS1_35MainloopSm100TmaUmmaWarpSpecializedILi32ELi2ELi4ENS5_IJNS4_1CILi2EEENSA_ILi1EEESC_EEEEENS5_IJNSA_ILi128EEENSA_ILi256EEENSA_ILi16EEEEEENS_6half_tENS5_IJlSC_lEEESJ_SK_NS4_8TiledMMAINS4_8MMA_AtomIJNS4_26SM100_MMA_F16BF16_2x1SM_SSISJ_SJ_fLi128ELi256ELNS4_4UMMA5MajorE0ELSP_0ELNSO_7ScaleInE0ELSQ_0EEEEEENS4_6LayoutINS5_IJSC_SC_SC_EEENS5_IJNSA_ILi0EEESV_SV_EEEEENS5_IJNS4_10UnderscoreESY_SY_EEEEENS4_18SM100_TMA_2SM_LOADENS4_14ComposedLayoutINS4_7SwizzleILi1ELi4ELi3EEENS4_18smem_ptr_flag_bitsILi16EEENST_INS5_IJNSA_ILi8EEESH_EEENS5_IJSH_SC_EEEEEEEvNS4_8identityES11_S1B_vS1C_EENS_8epilogue10collective18CollectiveEpilogueINS1E_23Sm100TmaWarpSpecializedILi4ELi2ELi32ELb1ELb0EEEJNS5_IJNSA_ILi64EEESG_SH_EEENS5_IJNST_IS1J_SC_EENST_INS5_IJNSA_ILi32EEESB_EEENS5_IJSC_SF_EEEEEEEESJ_SK_SJ_SK_NS1E_6fusion15FusionCallbacksIS1I_NS1R_17LinearCombinationISJ_fSJ_fLNS_15FloatRoundStyleE2EEES1K_S1Q_JEEENS4_5SM1004TMEM4LOAD26SM100_TMEM_LOAD_32dp32b32xENS4_13SM90_TMA_LOADENS12_INS13_ILi2ELi4ELi3EEES16_NST_INS5_IJS17_S1M_EEENS5_IJS1M_SC_EEEEEEENS4_39AutoVectorizingCopyWithAssumedAlignmentILi128EEENS4_14SM90_TMA_STOREES26_S28_S28_EEEvvEEEEvNT_6ParamsE)
	.align		4
        /*000c*/ 	.word	index@(__assertfail)
	.align		4
        /*0010*/ 	.word	0x00000000
	.align		4
        /*0014*/ 	.word	0xfffffffe
	.align		4
        /*0018*/ 	.word	0x00000000
	.align		4
        /*001c*/ 	.word	0xfffffffd
	.align		4
        /*0020*/ 	.word	0x00000000
	.align		4
        /*0024*/ 	.word	0xfffffffc


//--------------------- .nv.constant4             --------------------------
	.section	.nv.constant4,"a",@progbits
	.align	8
	.align		8
.nv.constant4:
        /*0000*/ 	.dword	__assertfail
	.align		8
        /*0008*/ 	.dword	__unnamed_1
	.align		8
        /*0010*/ 	.dword	__unnamed_2
	.align		8
        /*0018*/ 	.dword	_ZN39_INTERNAL_ef72c7cd_4_k_cu_d2532597_96184cuda3std3__45__cpo5beginE
	.align		8
        /*0020*/ 	.dword	_ZN39_INTERNAL_ef72c7cd_4_k_cu_d2532597_96184cuda3std3__45__cpo3endE
	.align		8
        /*0028*/ 	.dword	_ZN39_INTERNAL_ef72c7cd_4_k_cu_d2532597_96184cuda3std3__45__cpo6cbeginE
	.align		8
        /*0030*/ 	.dword	_ZN39_INTERNAL_ef72c7cd_4_k_cu_d2532597_96184cuda3std3__45__cpo4cendE
	.align		8
        /*0038*/ 	.dword	_ZN39_INTERNAL_ef72c7cd_4_k_cu_d2532597_96184cuda3std3__441_GLOBAL__N__ef72c7cd_4_k_cu_d2532597_96186ignoreE
	.align		8
        /*0040*/ 	.dword	_ZN39_INTERNAL_ef72c7cd_4_k_cu_d2532597_96184cuda3std3__419piecewise_constructE
	.align		8
        /*0048*/ 	.dword	_ZN39_INTERNAL_ef72c7cd_4_k_cu_d2532597_96184cuda3std3__48in_placeE
	.align		8
        /*0050*/ 	.dword	_ZN39_INTERNAL_ef72c7cd_4_k_cu_d2532597_96184cuda3std6ranges3__45__cpo4swapE
	.align		8
        /*0058*/ 	.dword	_ZN39_INTERNAL_ef72c7cd_4_k_cu_d2532597_96184cuda3std6ranges3__45__cpo9iter_moveE
	.align		8
        /*0060*/ 	.dword	_ZN39_INTERNAL_ef72c7cd_4_k_cu_d2532597_96184cute7productE
	.align		8
        /*0068*/ 	.dword	_ZN39_INTERNAL_ef72c7cd_4_k_cu_d2532597_96184cute1_E
	.align		8
        /*0070*/ 	.dword	$str$25
	.align		8
        /*0078*/ 	.dword	$str$26
	.align		8
        /*0080*/ 	.dword	$str$27
	.align		8
        /*0088*/ 	.dword	$str$28


//--------------------- .text._ZN7cutlass13device_kernelINS_4gemm6kernel13GemmUniversalIN4cute5tupleIJiiiiEEENS1_10collective13CollectiveMmaINS1_35MainloopSm100TmaUmmaWarpSpecializedILi32ELi2ELi4ENS5_IJNS4_1CILi2EEENSA_ILi1EEESC_EEEEENS5_IJNSA_ILi128EEENSA_ILi256EEENSA_ILi16EEEEEENS_6half_tENS5_IJlSC_lEEESJ_SK_NS4_8TiledMMAINS4_8MMA_AtomIJNS4_26SM100_MMA_F16BF16_2x1SM_SSISJ_SJ_fLi128ELi256ELNS4_4UMMA5MajorE0ELSP_0ELNSO_7ScaleInE0ELSQ_0EEEEEENS4_6LayoutINS5_IJSC_SC_SC_EEENS5_IJNSA_ILi0EEESV_SV_EEEEENS5_IJNS4_10UnderscoreESY_SY_EEEEENS4_18SM100_TMA_2SM_LOADENS4_14ComposedLayoutINS4_7SwizzleILi1ELi4ELi3EEENS4_18smem_ptr_flag_bitsILi16EEENST_INS5_IJNSA_ILi8EEESH_EEENS5_IJSH_SC_EEEEEEEvNS4_8identityES11_S1B_vS1C_EENS_8epilogue10collective18CollectiveEpilogueINS1E_23Sm100TmaWarpSpecializedILi4ELi2ELi32ELb1ELb0EEEJNS5_IJNSA_ILi64EEESG_SH_EEENS5_IJNST_IS1J_SC_EENST_INS5_IJNSA_ILi32EEESB_EEENS5_IJSC_SF_EEEEEEEESJ_SK_SJ_SK_NS1E_6fusion15FusionCallbacksIS1I_NS1R_17LinearCombinationISJ_fSJ_fLNS_15FloatRoundStyleE2EEES1K_S1Q_JEEENS4_5SM1004TMEM4LOAD26SM100_TMEM_LOAD_32dp32b32xENS4_13SM90_TMA_LOADENS12_INS13_ILi2ELi4ELi3EEES16_NST_INS5_IJS17_S1M_EEENS5_IJS1M_SC_EEEEEEENS4_39AutoVectorizingCopyWithAssumedAlignmentILi128EEENS4_14SM90_TMA_STOREES26_S28_S28_EEEvvEEEEvNT_6ParamsE --------------------------
	.section	.text._ZN7cutlass13device_kernelINS_4gemm6kernel13GemmUniversalIN4cute5tupleIJiiiiEEENS1_10collective13CollectiveMmaINS1_35MainloopSm100TmaUmmaWarpSpecializedILi32ELi2ELi4ENS5_IJNS4_1CILi2EEENSA_ILi1EEESC_EEEEENS5_IJNSA_ILi128EEENSA_ILi256EEENSA_ILi16EEEEEENS_6half_tENS5_IJlSC_lEEESJ_SK_NS4_8TiledMMAINS4_8MMA_AtomIJNS4_26SM100_MMA_F16BF16_2x1SM_SSISJ_SJ_fLi128ELi256ELNS4_4UMMA5MajorE0ELSP_0ELNSO_7ScaleInE0ELSQ_0EEEEEENS4_6LayoutINS5_IJSC_SC_SC_EEENS5_IJNSA_ILi0EEESV_SV_EEEEENS5_IJNS4_10UnderscoreESY_SY_EEEEENS4_18SM100_TMA_2SM_LOADENS4_14ComposedLayoutINS4_7SwizzleILi1ELi4ELi3EEENS4_18smem_ptr_flag_bitsILi16EEENST_INS5_IJNSA_ILi8EEESH_EEENS5_IJSH_SC_EEEEEEEvNS4_8identityES11_S1B_vS1C_EENS_8epilogue10collective18CollectiveEpilogueINS1E_23Sm100TmaWarpSpecializedILi4ELi2ELi32ELb1ELb0EEEJNS5_IJNSA_ILi64EEESG_SH_EEENS5_IJNST_IS1J_SC_EENST_INS5_IJNSA_ILi32EEESB_EEENS5_IJSC_SF_EEEEEEEESJ_SK_SJ_SK_NS1E_6fusion15FusionCallbacksIS1I_NS1R_17LinearCombinationISJ_fSJ_fLNS_15FloatRoundStyleE2EEES1K_S1Q_JEEENS4_5SM1004TMEM4LOAD26SM100_TMEM_LOAD_32dp32b32xENS4_13SM90_TMA_LOADENS12_INS13_ILi2ELi4ELi3EEES16_NST_INS5_IJS17_S1M_EEENS5_IJS1M_SC_EEEEEEENS4_39AutoVectorizingCopyWithAssumedAlignmentILi128EEENS4_14SM90_TMA_STOREES26_S28_S28_EEEvvEEEEvNT_6ParamsE,"ax",@progbits
	.align	128
.text._ZN7cutlass13device_kernelINS_4gemm6kernel13GemmUniversalIN4cute5tupleIJiiiiEEENS1_10collective13CollectiveMmaINS1_35MainloopSm100TmaUmmaWarpSpecializedILi32ELi2ELi4ENS5_IJNS4_1CILi2EEENSA_ILi1EEESC_EEEEENS5_IJNSA_ILi128EEENSA_ILi256EEENSA_ILi16EEEEEENS_6half_tENS5_IJlSC_lEEESJ_SK_NS4_8TiledMMAINS4_8MMA_AtomIJNS4_26SM100_MMA_F16BF16_2x1SM_SSISJ_SJ_fLi128ELi256ELNS4_4UMMA5MajorE0ELSP_0ELNSO_7ScaleInE0ELSQ_0EEEEEENS4_6LayoutINS5_IJSC_SC_SC_EEENS5_IJNSA_ILi0EEESV_SV_EEEEENS5_IJNS4_10UnderscoreESY_SY_EEEEENS4_18SM100_TMA_2SM_LOADENS4_14ComposedLayoutINS4_7SwizzleILi1ELi4ELi3EEENS4_18smem_ptr_flag_bitsILi16EEENST_INS5_IJNSA_ILi8EEESH_EEENS5_IJSH_SC_EEEEEEEvNS4_8identityES11_S1B_vS1C_EENS_8epilogue10collective18CollectiveEpilogueINS1E_23Sm100TmaWarpSpecializedILi4ELi2ELi32ELb1ELb0EEEJNS5_IJNSA_ILi64EEESG_SH_EEENS5_IJNST_IS1J_SC_EENST_INS5_IJNSA_ILi32EEESB_EEENS5_IJSC_SF_EEEEEEEESJ_SK_SJ_SK_NS1E_6fusion15FusionCallbacksIS1I_NS1R_17LinearCombinationISJ_fSJ_fLNS_15FloatRoundStyleE2EEES1K_S1Q_JEEENS4_5SM1004TMEM4LOAD26SM100_TMEM_LOAD_32dp32b32xENS4_13SM90_TMA_LOADENS12_INS13_ILi2ELi4ELi3EEES16_NST_INS5_IJS17_S1M_EEENS5_IJS1M_SC_EEEEEEENS4_39AutoVectorizingCopyWithAssumedAlignmentILi128EEENS4_14SM90_TMA_STOREES26_S28_S28_EEEvvEEEEvNT_6ParamsE:
        .type           _ZN7cutlass13device_kernelINS_4gemm6kernel13GemmUniversalIN4cute5tupleIJiiiiEEENS1_10collective13CollectiveMmaINS1_35MainloopSm100TmaUmmaWarpSpecializedILi32ELi2ELi4ENS5_IJNS4_1CILi2EEENSA_ILi1EEESC_EEEEENS5_IJNSA_ILi128EEENSA_ILi256EEENSA_ILi16EEEEEENS_6half_tENS5_IJlSC_lEEESJ_SK_NS4_8TiledMMAINS4_8MMA_AtomIJNS4_26SM100_MMA_F16BF16_2x1SM_SSISJ_SJ_fLi128ELi256ELNS4_4UMMA5MajorE0ELSP_0ELNSO_7ScaleInE0ELSQ_0EEEEEENS4_6LayoutINS5_IJSC_SC_SC_EEENS5_IJNSA_ILi0EEESV_SV_EEEEENS5_IJNS4_10UnderscoreESY_SY_EEEEENS4_18SM100_TMA_2SM_LOADENS4_14ComposedLayoutINS4_7SwizzleILi1ELi4ELi3EEENS4_18smem_ptr_flag_bitsILi16EEENST_INS5_IJNSA_ILi8EEESH_EEENS5_IJSH_SC_EEEEEEEvNS4_8identityES11_S1B_vS1C_EENS_8epilogue10collective18CollectiveEpilogueINS1E_23Sm100TmaWarpSpecializedILi4ELi2ELi32ELb1ELb0EEEJNS5_IJNSA_ILi64EEESG_SH_EEENS5_IJNST_IS1J_SC_EENST_INS5_IJNSA_ILi32EEESB_EEENS5_IJSC_SF_EEEEEEEESJ_SK_SJ_SK_NS1E_6fusion15FusionCallbacksIS1I_NS1R_17LinearCombinationISJ_fSJ_fLNS_15FloatRoundStyleE2EEES1K_S1Q_JEEENS4_5SM1004TMEM4LOAD26SM100_TMEM_LOAD_32dp32b32xENS4_13SM90_TMA_LOADENS12_INS13_ILi2ELi4ELi3EEES16_NST_INS5_IJS17_S1M_EEENS5_IJS1M_SC_EEEEEEENS4_39AutoVectorizingCopyWithAssumedAlignmentILi128EEENS4_14SM90_TMA_STOREES26_S28_S28_EEEvvEEEEvNT_6ParamsE,@function
        .size           _ZN7cutlass13device_kernelINS_4gemm6kernel13GemmUniversalIN4cute5tupleIJiiiiEEENS1_10collective13CollectiveMmaINS1_35MainloopSm100TmaUmmaWarpSpecializedILi32ELi2ELi4ENS5_IJNS4_1CILi2EEENSA_ILi1EEESC_EEEEENS5_IJNSA_ILi128EEENSA_ILi256EEENSA_ILi16EEEEEENS_6half_tENS5_IJlSC_lEEESJ_SK_NS4_8TiledMMAINS4_8MMA_AtomIJNS4_26SM100_MMA_F16BF16_2x1SM_SSISJ_SJ_fLi128ELi256ELNS4_4UMMA5MajorE0ELSP_0ELNSO_7ScaleInE0ELSQ_0EEEEEENS4_6LayoutINS5_IJSC_SC_SC_EEENS5_IJNSA_ILi0EEESV_SV_EEEEENS5_IJNS4_10UnderscoreESY_SY_EEEEENS4_18SM100_TMA_2SM_LOADENS4_14ComposedLayoutINS4_7SwizzleILi1ELi4ELi3EEENS4_18smem_ptr_flag_bitsILi16EEENST_INS5_IJNSA_ILi8EEESH_EEENS5_IJSH_SC_EEEEEEEvNS4_8identityES11_S1B_vS1C_EENS_8epilogue10collective18CollectiveEpilogueINS1E_23Sm100TmaWarpSpecializedILi4ELi2ELi32ELb1ELb0EEEJNS5_IJNSA_ILi64EEESG_SH_EEENS5_IJNST_IS1J_SC_EENST_INS5_IJNSA_ILi32EEESB_EEENS5_IJSC_SF_EEEEEEEESJ_SK_SJ_SK_NS1E_6fusion15FusionCallbacksIS1I_NS1R_17LinearCombinationISJ_fSJ_fLNS_15FloatRoundStyleE2EEES1K_S1Q_JEEENS4_5SM1004TMEM4LOAD26SM100_TMEM_LOAD_32dp32b32xENS4_13SM90_TMA_LOADENS12_INS13_ILi2ELi4ELi3EEES16_NST_INS5_IJS17_S1M_EEENS5_IJS1M_SC_EEEEEEENS4_39AutoVectorizingCopyWithAssumedAlignmentILi128EEENS4_14SM90_TMA_STOREES26_S28_S28_EEEvvEEEEvNT_6ParamsE,(.L_x_282 - _ZN7cutlass13device_kernelINS_4gemm6kernel13GemmUniversalIN4cute5tupleIJiiiiEEENS1_10collective13CollectiveMmaINS1_35MainloopSm100TmaUmmaWarpSpecializedILi32ELi2ELi4ENS5_IJNS4_1CILi2EEENSA_ILi1EEESC_EEEEENS5_IJNSA_ILi128EEENSA_ILi256EEENSA_ILi16EEEEEENS_6half_tENS5_IJlSC_lEEESJ_SK_NS4_8TiledMMAINS4_8MMA_AtomIJNS4_26SM100_MMA_F16BF16_2x1SM_SSISJ_SJ_fLi128ELi256ELNS4_4UMMA5MajorE0ELSP_0ELNSO_7ScaleInE0ELSQ_0EEEEEENS4_6LayoutINS5_IJSC_SC_SC_EEENS5_IJNSA_ILi0EEESV_SV_EEEEENS5_IJNS4_10UnderscoreESY_SY_EEEEENS4_18SM100_TMA_2SM_LOADENS4_14ComposedLayoutINS4_7SwizzleILi1ELi4ELi3EEENS4_18smem_ptr_flag_bitsILi16EEENST_INS5_IJNSA_ILi8EEESH_EEENS5_IJSH_SC_EEEEEEEvNS4_8identityES11_S1B_vS1C_EENS_8epilogue10collective18CollectiveEpilogueINS1E_23Sm100TmaWarpSpecializedILi4ELi2ELi32ELb1ELb0EEEJNS5_IJNSA_ILi64EEESG_SH_EEENS5_IJNST_IS1J_SC_EENST_INS5_IJNSA_ILi32EEESB_EEENS5_IJSC_SF_EEEEEEEESJ_SK_SJ_SK_NS1E_6fusion15FusionCallbacksIS1I_NS1R_17LinearCombinationISJ_fSJ_fLNS_15FloatRoundStyleE2EEES1K_S1Q_JEEENS4_5SM1004TMEM4LOAD26SM100_TMEM_LOAD_32dp32b32xENS4_13SM90_TMA_LOADENS12_INS13_ILi2ELi4ELi3EEES16_NST_INS5_IJS17_S1M_EEENS5_IJS1M_SC_EEEEEEENS4_39AutoVectorizingCopyWithAssumedAlignmentILi128EEENS4_14SM90_TMA_STOREES26_S28_S28_EEEvvEEEEvNT_6ParamsE)
        .other          _ZN7cutlass13device_kernelINS_4gemm6kernel13GemmUniversalIN4cute5tupleIJiiiiEEENS1_10collective13CollectiveMmaINS1_35MainloopSm100TmaUmmaWarpSpecializedILi32ELi2ELi4ENS5_IJNS4_1CILi2EEENSA_ILi1EEESC_EEEEENS5_IJNSA_ILi128EEENSA_ILi256EEENSA_ILi16EEEEEENS_6half_tENS5_IJlSC_lEEESJ_SK_NS4_8TiledMMAINS4_8MMA_AtomIJNS4_26SM100_MMA_F16BF16_2x1SM_SSISJ_SJ_fLi128ELi256ELNS4_4UMMA5MajorE0ELSP_0ELNSO_7ScaleInE0ELSQ_0EEEEEENS4_6LayoutINS5_IJSC_SC_SC_EEENS5_IJNSA_ILi0EEESV_SV_EEEEENS5_IJNS4_10UnderscoreESY_SY_EEEEENS4_18SM100_TMA_2SM_LOADENS4_14ComposedLayoutINS4_7SwizzleILi1ELi4ELi3EEENS4_18smem_ptr_flag_bitsILi16EEENST_INS5_IJNSA_ILi8EEESH_EEENS5_IJSH_SC_EEEEEEEvNS4_8identityES11_S1B_vS1C_EENS_8epilogue10collective18CollectiveEpilogueINS1E_23Sm100TmaWarpSpecializedILi4ELi2ELi32ELb1ELb0EEEJNS5_IJNSA_ILi64EEESG_SH_EEENS5_IJNST_IS1J_SC_EENST_INS5_IJNSA_ILi32EEESB_EEENS5_IJSC_SF_EEEEEEEESJ_SK_SJ_SK_NS1E_6fusion15FusionCallbacksIS1I_NS1R_17LinearCombinationISJ_fSJ_fLNS_15FloatRoundStyleE2EEES1K_S1Q_JEEENS4_5SM1004TMEM4LOAD26SM100_TMEM_LOAD_32dp32b32xENS4_13SM90_TMA_LOADENS12_INS13_ILi2ELi4ELi3EEES16_NST_INS5_IJS17_S1M_EEENS5_IJS1M_SC_EEEEEEENS4_39AutoVectorizingCopyWithAssumedAlignmentILi128EEENS4_14SM90_TMA_STOREES26_S28_S28_EEEvvEEEEvNT_6ParamsE,@"STO_CUDA_ENTRY STV_DEFAULT"
_ZN7cutlass13device_kernelINS_4gemm6kernel13GemmUniversalIN4cute5tupleIJiiiiEEENS1_10collective13CollectiveMmaINS1_35MainloopSm100TmaUmmaWarpSpecializedILi32ELi2ELi4ENS5_IJNS4_1CILi2EEENSA_ILi1EEESC_EEEEENS5_IJNSA_ILi128EEENSA_ILi256EEENSA_ILi16EEEEEENS_6half_tENS5_IJlSC_lEEESJ_SK_NS4_8TiledMMAINS4_8MMA_AtomIJNS4_26SM100_MMA_F16BF16_2x1SM_SSISJ_SJ_fLi128ELi256ELNS4_4UMMA5MajorE0ELSP_0ELNSO_7ScaleInE0ELSQ_0EEEEEENS4_6LayoutINS5_IJSC_SC_SC_EEENS5_IJNSA_ILi0EEESV_SV_EEEEENS5_IJNS4_10UnderscoreESY_SY_EEEEENS4_18SM100_TMA_2SM_LOADENS4_14ComposedLayoutINS4_7SwizzleILi1ELi4ELi3EEENS4_18smem_ptr_flag_bitsILi16EEENST_INS5_IJNSA_ILi8EEESH_EEENS5_IJSH_SC_EEEEEEEvNS4_8identityES11_S1B_vS1C_EENS_8epilogue10collective18CollectiveEpilogueINS1E_23Sm100TmaWarpSpecializedILi4ELi2ELi32ELb1ELb0EEEJNS5_IJNSA_ILi64EEESG_SH_EEENS5_IJNST_IS1J_SC_EENST_INS5_IJNSA_ILi32EEESB_EEENS5_IJSC_SF_EEEEEEEESJ_SK_SJ_SK_NS1E_6fusion15FusionCallbacksIS1I_NS1R_17LinearCombinationISJ_fSJ_fLNS_15FloatRoundStyleE2EEES1K_S1Q_JEEENS4_5SM1004TMEM4LOAD26SM100_TMEM_LOAD_32dp32b32xENS4_13SM90_TMA_LOADENS12_INS13_ILi2ELi4ELi3EEES16_NST_INS5_IJS17_S1M_EEENS5_IJS1M_SC_EEEEEEENS4_39AutoVectorizingCopyWithAssumedAlignmentILi128EEENS4_14SM90_TMA_STOREES26_S28_S28_EEEvvEEEEvNT_6ParamsE:
[----:B------:R-:W1:Y:S01]  /*0000*/  LDC R1, c[0x0][0x37c] ;  /* 0x0000df00ff017b82 */ /* 0x000e620000000800 */
[----:B------:R-:W2:Y:S01]  /*0010*/  S2R R105, SR_TID.X ;  /* 0x0000000000697919 */ /* 0x000ea20000002100 */
[----:B------:R-:W3:Y:S06]  /*0020*/  LDCU.64 UR6, c[0x0][0x890] ;  /* 0x00011200ff0677ac */ /* 0x000eec0008000a00 */
[----:B------:R-:W4:Y:S01]  /*0030*/  S2UR UR37, SR_CgaCtaId ;  /* 0x00000000002579c3 */ /* 0x000f220000008800 */
[----:B------:R-:W-:Y:S02]  /*0040*/  PRMT R92, RZ, 0x7610, R92 ;  /* 0x00007610ff5c7816 */ /* 0x000fe4000000005c */
[----:B------:R-:W-:Y:S01]  /*0050*/  ELECT P1, URZ, PT ;  /* 0x0000000000ff782f */ /* 0x000fe20003820000 */
[----:B------:R-:W1:Y:S01]  /*0060*/  LDCU.64 UR46, c[0x0][0x358] ;  /* 0x00006b00ff2e77ac */ /* 0x000e620008000a00 */
[----:B---3--:R-:W-:-:S04]  /*0070*/  UISETP.NE.U32.AND UP0, UPT, UR6, URZ, UPT ;  /* 0x000000ff0600728c */ /* 0x008fc8000bf05070 */
[----:B------:R-:W-:Y:S02]  /*0080*/  UISETP.NE.AND.EX UP0, UPT, UR7, URZ, UPT, UP0 ;  /* 0x000000ff0700728c */ /* 0x000fe4000bf05300 */
[----:B----4-:R-:W-:Y:S02]  /*0090*/  ULOP3.LUT UR5, UR37, 0x1, URZ, 0xc0, !UPT ;  /* 0x0000000125057892 */ /* 0x010fe4000f8ec0ff */
[----:B------:R-:W-:Y:S01]  /*00a0*/  ULOP3.LUT UR4, UR37, 0x1, URZ, 0x3c, !UPT ;  /* 0x0000000125047892 */ /* 0x000fe2000f8e3cff */
[----:B--2---:R-:W-:-:S05]  /*00b0*/  SHF.R.U32.HI R96, RZ, 0x5, R105 ;  /* 0x00000005ff607819 */ /* 0x004fca0000011669 */
[----:B------:R-:W2:Y:S02]  /*00c0*/  SHFL.IDX PT, R0, R96, RZ, 0x1f ;  /* 0x00001fff60007589 */ /* 0x000ea400000e0000 */
[----:B--2---:R-:W-:Y:S01]  /*00d0*/  R2UR UR10, R0 ;  /* 0x00000000000a72ca */ /* 0x004fe200000e0000 */
[----:B-1----:R-:W-:-:S14]  /*00e0*/  BRA.U UP0, `(.L_x_0) ;  /* 0x00000001002c7547 */ /* 0x002fdc000b800000 */
[----:B------:R-:W1:Y:S02]  /*00f0*/  LDCU.64 UR8, c[0x0][0x888] ;  /* 0x00011100ff0877ac */ /* 0x000e640008000a00 */
[----:B-1----:R-:W-:-:S04]  /*0100*/  UISETP.NE.U32.AND UP0, UPT, UR8, URZ, UPT ;  /* 0x000000ff0800728c */ /* 0x002fc8000bf05070 */
[----:B------:R-:W-:-:S09]  /*0110*/  UISETP.NE.AND.EX UP0, UPT, UR9, URZ, UPT, UP0 ;  /* 0x000000ff0900728c */ /* 0x000fd2000bf05300 */
[----:B------:R-:W-:Y:S05]  /*0120*/  BRA.U !UP0, `(.L_x_1) ;  /* 0x0000000108107547 */ /* 0x000fea000b800000 */
[----:B------:R-:W1:Y:S02]  /*0130*/  LDC.64 R2, c[0x0][0x888] ;  /* 0x00022200ff027b82 */ /* 0x000e640000000a00 */
[----:B-1----:R1:W5:Y:S01]  /*0140*/  LDG.E R49, desc[UR46][R2.64] ;  /* 0x0000002e02317981 */ /* 0x002362000c1e1900 */
[----:B------:R-:W-:Y:S01]  /*0150*/  HFMA2 R92, -RZ, RZ, 0, 5.9604644775390625e-08 ;  /* 0x00000001ff5c7431 */ /* 0x000fe200000001ff */
[----:B------:R-:W-:Y:S05]  /*0160*/  BRA `(.L_x_0) ;  /* 0x00000000000c7947 */ /* 0x000fea0003800000 */
.L_x_1:
[----:B------:R-:W1:Y:S01]  /*0170*/  LDCU UR8, c[0x0][0x880] ;  /* 0x00011000ff0877ac */ /* 0x000e620008000800 */
[----:B------:R-:W-:Y:S01]  /*0180*/  HFMA2 R92, -RZ, RZ, 0, 5.9604644775390625e-08 ;  /* 0x00000001ff5c7431 */ /* 0x000fe200000001ff */
[----:B-1----:R-:W-:-:S07]  /*0190*/  MOV R49, UR8 ;  /* 0x0000000800317c02 */ /* 0x002fce0008000f00 */
.L_x_0:
[----:B------:R-:W2:Y:S02]  /*01a0*/  LDCU.64 UR8, c[0x0][0x8b0] ;  /* 0x00011600ff0877ac */ /* 0x000ea40008000a00 */
[----:B--2---:R-:W-:-:S04]  /*01b0*/  UISETP.NE.U32.AND UP0, UPT, UR8, URZ, UPT ;  /* 0x000000ff0800728c */ /* 0x004fc8000bf05070 */
[----:B------:R-:W-:-:S09]  /*01c0*/  UISETP.NE.AND.EX UP0, UPT, UR9, URZ, UPT, UP0 ;  /* 0x000000ff0900728c */ /* 0x000fd2000bf05300 */
[----:B------:R-:W-:Y:S05]  /*01d0*/  BRA.U UP0, `(.L_x_2) ;  /* 0x0000000100247547 */ /* 0x000fea000b800000 */
[----:B------:R-:W2:Y:S02]  /*01e0*/  LDCU.64 UR8, c[0x0][0x8a8] ;  /* 0x00011500ff0877ac */ /* 0x000ea40008000a00 */
[----:B--2---:R-:W-:-:S04]  /*01f0*/  UISETP.NE.U32.AND UP0, UPT, UR8, URZ, UPT ;  /* 0x000000ff0800728c */ /* 0x004fc8000bf05070 */
[----:B------:R-:W-:-:S09]  /*0200*/  UISETP.NE.AND.EX UP0, UPT, UR9, URZ, UPT, UP0 ;  /* 0x000000ff0900728c */ /* 0x000fd2000bf05300 */
[----:B------:R-:W-:Y:S05]  /*0210*/  BRA.U !UP0, `(.L_x_3) ;  /* 0x00000001080c7547 */ /* 0x000fea000b800000 */
[----:B-1----:R-:W1:Y:S02]  /*0220*/  LDC.64 R2, c[0x0][0x8a8] ;  /* 0x00022a00ff027b82 */ /* 0x002e640000000a00 */
[----:B-1----:R2:W5:Y:S01]  /*0230*/  LDG.E R47, desc[UR46][R2.64] ;  /* 0x0000002e022f7981 */ /* 0x002562000c1e1900 */
[----:B------:R-:W-:Y:S05]  /*0240*/  BRA `(.L_x_2) ;  /* 0x0000000000087947 */ /* 0x000fea0003800000 */
.L_x_3:
[----:B------:R-:W2:Y:S02]  /*0250*/  LDCU UR8, c[0x0][0x8a0] ;  /* 0x00011400ff0877ac */ /* 0x000ea40008000800 */
[----:B--2---:R-:W-:Y:S02]  /*0260*/  MOV R47, UR8 ;  /* 0x00000008002f7c02 */ /* 0x004fe40008000f00 */
.L_x_2:
[----:B------:R-:W-:Y:S01]  /*0270*/  IMAD.U32 R0, RZ, RZ, UR10 ;  /* 0x0000000aff007e24 */ /* 0x000fe2000f8e00ff */
[----:B------:R-:W-:Y:S04]  /*0280*/  BSSY.RECONVERGENT B0, `(.L_x_4) ;  /* 0x000000c000007945 */ /* 0x000fe80003800200 */
[C---:B------:R-:W-:Y:S02]  /*0290*/  ISETP.NE.OR P2, PT, R0.reuse, 0x1, !P1 ;  /* 0x000000010000780c */ /* 0x040fe40004f45670 */
[----:B------:R-:W-:-:S11]  /*02a0*/  ISETP.NE.OR P0, PT, R0, 0x3, !P1 ;  /* 0x000000030000780c */ /* 0x000fd60004f05670 */
[----:B------:R-:W-:Y:S05]  /*02b0*/  @P2 BRA `(.L_x_5) ;  /* 0x0000000000202947 */ /* 0x000fea0003800000 */
[----:B------:R-:W3:Y:S02]  /*02c0*/  LDCU.64 UR8, c[0x0][0x348] ;  /* 0x00006900ff0877ac */ /* 0x000ee40008000a00 */
[----:B---3--:R-:W-:Y:S02]  /*02d0*/  UIADD3 UR12, UP1, UPT, UR8, 0x80, URZ ;  /* 0x00000080080c7890 */ /* 0x008fe4000ff3e0ff */
[----:B------:R-:W-:Y:S02]  /*02e0*/  UIADD3 UR8, UP0, UPT, UR8, 0x180, URZ ;  /* 0x0000018008087890 */ /* 0x000fe4000ff1e0ff */
[----:B------:R-:W-:Y:S02]  /*02f0*/  UIADD3.X UR13, UPT, UPT, URZ, UR9, URZ, UP1, !UPT ;  /* 0x00000009ff0d7290 */ /* 0x000fe40008ffe4ff */
[----:B------:R-:W-:-:S07]  /*0300*/  UIADD3.X UR9, UPT, UPT, URZ, UR9, URZ, UP0, !UPT ;  /* 0x00000009ff097290 */ /* 0x000fce00087fe4ff */
[----:B------:R3:W-:Y:S02]  /*0310*/  UTMACCTL.PF [UR12] ;  /* 0x000000000c0079b9 */ /* 0x0007e40008040000 */
[----:B------:R3:W-:Y:S02]  /*0320*/  UTMACCTL.PF [UR8] ;  /* 0x00000000080079b9 */ /* 0x0007e40008040000 */
[----:B---3--:R-:W-:Y:S01]  /*0330*/  NOP ;  /* 0x0000000000007918 */ /* 0x008fe20000000000 */
.L_x_5:
[----:B------:R-:W-:Y:S05]  /*0340*/  BSYNC.RECONVERGENT B0 ;  /* 0x0000000000007941 */ /* 0x000fea0003800200 */
.L_x_4:
[----:B------:R-:W-:Y:S04]  /*0350*/  BSSY.RECONVERGENT B0, `(.L_x_6) ;  /* 0x000000a000007945 */ /* 0x000fe80003800200 */
        /* <DEDUP_REMOVED lines=9> */
.L_x_7:
[----:B------:R-:W-:Y:S05]  /*03f0*/  BSYNC.RECONVERGENT B0 ;  /* 0x0000000000007941 */ /* 0x000fea0003800200 */
.L_x_6:
[----:B------:R-:W3:Y:S01]  /*0400*/  LDCU.64 UR8, c[0x0][0x888] ;  /* 0x00011100ff0877ac */ /* 0x000ee20008000a00 */
[----:B------:R-:W-:Y:S02]  /*0410*/  UISETP.EQ.U32.AND UP1, UPT, UR6, URZ, UPT ;  /* 0x000000ff0600728c */ /* 0x000fe4000bf22070 */
[----:B------:R-:W-:Y:S02]  /*0420*/  UPLOP3.LUT UP5, UPT, UPT, UPT, UPT, 0x80, 0x8 ;  /* 0x000000000008789c */ /* 0x000fe40003faf070 */
[----:B---3--:R-:W-:-:S04]  /*0430*/  UISETP.NE.U32.AND UP0, UPT, UR8, URZ, UPT ;  /* 0x000000ff0800728c */ /* 0x008fc8000bf05070 */
[----:B------:R-:W-:-:S04]  /*0440*/  UISETP.NE.AND.EX UP0, UPT, UR9, URZ, UPT, UP0 ;  /* 0x000000ff0900728c */ /* 0x000fc8000bf05300 */
[----:B------:R-:W-:-:S04]  /*0450*/  UISETP.EQ.OR.EX UP2, UPT, UR7, URZ, !UP0, UP1 ;  /* 0x000000ff0700728c */ /* 0x000fc8000c742710 */
[----:B------:R-:W-:-:S05]  /*0460*/  UP2UR UR50, UPR, URZ, 0x4 ;  /* 0x00000004ff327883 */ /* 0x000fca0008000000 */
[----:B------:R-:W-:Y:S07]  /*0470*/  BRA.U !UP2, `(.L_x_8) ;  /* 0x000000010a207547 */ /* 0x000fee000b800000 */
[----:B------:R-:W-:Y:S01]  /*0480*/  UISETP.NE.U32.AND UP2, UPT, UR6, URZ, UPT ;  /* 0x000000ff0600728c */ /* 0x000fe2000bf45070 */
[----:B-----5:R-:W-:Y:S01]  /*0490*/  FSETP.NEU.AND P0, PT, R49, RZ, PT ;  /* 0x000000ff3100720b */ /* 0x020fe20003f0d000 */
[----:B------:R-:W-:Y:S02]  /*04a0*/  USEL UR6, URZ, 0xffffffff, UP0 ;  /* 0xffffffffff067887 */ /* 0x000fe40008000000 */
[----:B------:R-:W-:-:S10]  /*04b0*/  UISETP.NE.AND.EX UP2, UPT, UR7, URZ, UPT, UP2 ;  /* 0x000000ff0700728c */ /* 0x000fd4000bf45320 */
[----:B------:R-:W-:Y:S01]  /*04c0*/  VOTEU.ANY UP1, P0 ;  /* 0x0000000000ff7886 */ /* 0x000fe20000020100 */
[----:B------:R-:W-:-:S04]  /*04d0*/  @!UP2 USEL UR6, URZ, 0xffffffff, UP1 ;  /* 0xffffffffff06a887 */ /* 0x000fc80008800000 */
[----:B------:R-:W-:-:S04]  /*04e0*/  ULOP3.LUT UR6, UR6, 0x1, URZ, 0xc0, !UPT ;  /* 0x0000000106067892 */ /* 0x000fc8000f8ec0ff */
[----:B------:R-:W-:-:S11]  /*04f0*/  UISETP.NE.U32.AND UP5, UPT, UR6, 0x1, UPT ;  /* 0x000000010600788c */ /* 0x000fd6000bfa5070 */
.L_x_8:
[----:B------:R-:W3:Y:S01]  /*0500*/  SHFL.IDX PT, R0, R96, RZ, 0x1f ;  /* 0x00001fff60007589 */ /* 0x000ee200000e0000 */
[----:B------:R-:W-:-:S04]  /*0510*/  UISETP.NE.AND UP1, UPT, UR10, 0x2, UPT ;  /* 0x000000020a00788c */ /* 0x000fc8000bf25270 */
[----:B------:R-:W-:Y:S02]  /*0520*/  UISETP.EQ.AND UP2, UPT, UR5, URZ, !UP1 ;  /* 0x000000ff0500728c */ /* 0x000fe4000cf42270 */
[----:B------:R-:W-:-:S04]  /*0530*/  USEL UR6, URZ, 0x1, UP1 ;  /* 0x00000001ff067887 */ /* 0x000fc80008800000 */
[----:B------:R-:W-:Y:S02]  /*0540*/  PLOP3.LUT P5, PT, P1, PT, UP2, 0x80, 0x8 ;  /* 0x000000000008781c */ /* 0x000fe40000faf028 */
[----:B---3--:R-:W-:-:S13]  /*0550*/  ISETP.NE.AND P0, PT, R0, RZ, PT ;  /* 0x000000ff0000720c */ /* 0x008fda0003f05270 */
[----:B------:R-:W-:Y:S05]  /*0560*/  @P0 BRA `(.L_x_9) ;  /* 0x0000000400300947 */ /* 0x000fea0003800000 */
[----:B------:R-:W-:Y:S01]  /*0570*/  ELECT P0, URZ, PT ;  /* 0x0000000000ff782f */ /* 0x000fe20003800000 */
[----:B------:R-:W-:-:S12]  /*0580*/  BSSY.RECONVERGENT B0, `(.L_x_9) ;  /* 0x000004a000007945 */ /* 0x000fd80003800200 */
[----:B------:R-:W-:Y:S05]  /*0590*/  @!P0 BRA `(.L_x_10) ;  /* 0x0000000400208947 */ /* 0x000fea0003800000 */
[----:B------:R-:W-:Y:S01]  /*05a0*/  UMOV UR8, 0x400 ;  /* 0x0000040000087882 */ /* 0x000fe20000000000 */
[----:B------:R-:W-:Y:S01]  /*05b0*/  UMOV UR7, 0x1 ;  /* 0x0000000100077882 */ /* 0x000fe20000000000 */
[----:B------:R-:W-:Y:S02]  /*05c0*/  ULEA UR8, UR37, UR8, 0x18 ;  /* 0x0000000825087291 */ /* 0x000fe4000f8ec0ff */
[----:B------:R-:W-:-:S04]  /*05d0*/  UIADD3 UR12, UPT, UPT, -UR7, 0x100000, URZ ;  /* 0x00100000070c7890 */ /* 0x000fc8000fffe1ff */
[----:B------:R-:W-:Y:S02]  /*05e0*/  USHF.L.U32 UR13, UR12, 0xb, URZ ;  /* 0x0000000b0c0d7899 */ /* 0x000fe400080006ff */
[----:B------:R-:W-:Y:S01]  /*05f0*/  USHF.L.U32 UR12, UR12, 0x1, URZ ;  /* 0x000000010c0c7899 */ /* 0x000fe200080006ff */
[----:B------:R-:W3:Y:S11]  /*0600*/  FENCE.VIEW.ASYNC.S ;  /* 0x00000000000073c6 */ /* 0x000ef60000000000 */
[----:B---3--:R3:W4:Y:S01]  /*0610*/  SYNCS.EXCH.64 URZ, [UR8], UR12 ;  /* 0x0000000c08ff75b2 */ /* 0x0087220008000100 */
[----:B------:R3:W1:Y:S01]  /*0620*/  SYNCS.EXCH.64 URZ, [UR8+0x100], UR12 ;  /* 0x0001000c08ff75b2 */ /* 0x0006620008000100 */
        /* <DEDUP_REMOVED lines=61> */
[----:B------:R3:W1:Y:S02]  /*0a00*/  SYNCS.EXCH.64 URZ, [UR8+0x1f8], UR12 ;  /* 0x0001f80c08ff75b2 */ /* 0x0006640008000100 */
[----:B---34-:R-:W-:Y:S01]  /*0a10*/  NOP ;  /* 0x0000000000007918 */ /* 0x018fe20000000000 */
.L_x_10:
[----:B------:R-:W-:Y:S05]  /*0a20*/  BSYNC.RECONVERGENT B0 ;  /* 0x0000000000007941 */ /* 0x000fea0003800200 */
.L_x_9:
[----:B------:R-:W3:Y:S01]  /*0a30*/  SHFL.IDX PT, R0, R96, RZ, 0x1f ;  /* 0x00001fff60007589 */ /* 0x000ee200000e0000 */
[----:B------:R-:W-:Y:S01]  /*0a40*/  NOP ;  /* 0x0000000000007918 */ /* 0x000fe20000000000 */
[----:B---3--:R-:W-:-:S13]  /*0a50*/  ISETP.NE.AND P0, PT, R0, 0x1, PT ;  /* 0x000000010000780c */ /* 0x008fda0003f05270 */
[----:B------:R-:W-:Y:S05]  /*0a60*/  @P0 BRA `(.L_x_11) ;  /* 0x0000000000540947 */ /* 0x000fea0003800000 */
[----:B------:R-:W-:Y:S01]  /*0a70*/  UMOV UR9, 0x400 ;  /* 0x0000040000097882 */ /* 0x000fe20000000000 */
[----:B------:R-:W-:Y:S01]  /*0a80*/  UMOV UR8, 0x20 ;  /* 0x0000002000087882 */ /* 0x000fe20000000000 */
[----:B------:R-:W-:Y:S01]  /*0a90*/  UMOV UR7, 0x80 ;  /* 0x0000008000077882 */ /* 0x000fe20000000000 */
[----:B------:R-:W-:Y:S02]  /*0aa0*/  ULEA UR9, UR37, UR9, 0x18 ;  /* 0x0000000925097291 */ /* 0x000fe4000f8ec0ff */
[----:B------:R-:W-:-:S04]  /*0ab0*/  UIADD3 UR12, UPT, UPT, -UR8, 0x100000, URZ ;  /* 0x00100000080c7890 */ /* 0x000fc8000fffe1ff */
[----:B------:R-:W-:Y:S02]  /*0ac0*/  USHF.L.U32 UR13, UR12, 0xb, URZ ;  /* 0x0000000b0c0d7899 */ /* 0x000fe400080006ff */
[----:B------:R-:W-:Y:S02]  /*0ad0*/  USHF.L.U32 UR12, UR12, 0x1, URZ ;  /* 0x000000010c0c7899 */ /* 0x000fe400080006ff */
[----:B------:R-:W-:-:S04]  /*0ae0*/  UIADD3 UR14, UPT, UPT, -UR7, 0x100000, URZ ;  /* 0x00100000070e7890 */ /* 0x000fc8000fffe1ff */
[----:B------:R-:W-:Y:S02]  /*0af0*/  USHF.L.U32 UR15, UR14, 0xb, URZ ;  /* 0x0000000b0e0f7899 */ /* 0x000fe400080006ff */
[----:B------:R-:W-:Y:S01]  /*0b00*/  USHF.L.U32 UR14, UR14, 0x1, URZ ;  /* 0x000000010e0e7899 */ /* 0x000fe200080006ff */
[----:B------:R-:W-:Y:S01]  /*0b10*/  ELECT P0, URZ, PT ;  /* 0x0000000000ff782f */ /* 0x000fe20003800000 */
[----:B------:R-:W3:Y:S02]  /*0b20*/  FENCE.VIEW.ASYNC.S ;  /* 0x00000000000073c6 */ /* 0x000ee40000000000 */
[----:B---3--:R3:W4:Y:S08]  /*0b30*/  SYNCS.EXCH.64 URZ, [UR9+0x200], UR12 ;  /* 0x0002000c09ff75b2 */ /* 0x0087300008000100 */
[----:B------:R3:W1:Y:S01]  /*0b40*/  SYNCS.EXCH.64 URZ, [UR9+0x220], UR14 ;  /* 0x0002200e09ff75b2 */ /* 0x0006620008000100 */
[----:B------:R3:W1:Y:S01]  /*0b50*/  SYNCS.EXCH.64 URZ, [UR9+0x208], UR12 ;  /* 0x0002080c09ff75b2 */ /* 0x0006620008000100 */
[----:B------:R3:W1:Y:S01]  /*0b60*/  SYNCS.EXCH.64 URZ, [UR9+0x228], UR14 ;  /* 0x0002280e09ff75b2 */ /* 0x0006620008000100 */
[----:B------:R3:W1:Y:S01]  /*0b70*/  SYNCS.EXCH.64 URZ, [UR9+0x210], UR12 ;  /* 0x0002100c09ff75b2 */ /* 0x0006620008000100 */
[----:B------:R3:W1:Y:S01]  /*0b80*/  SYNCS.EXCH.64 URZ, [UR9+0x230], UR14 ;  /* 0x0002300e09ff75b2 */ /* 0x0006620008000100 */
[----:B------:R3:W1:Y:S01]  /*0b90*/  SYNCS.EXCH.64 URZ, [UR9+0x218], UR12 ;  /* 0x0002180c09ff75b2 */ /* 0x0006620008000100 */
[----:B------:R3:W1:Y:S01]  /*0ba0*/  SYNCS.EXCH.64 URZ, [UR9+0x238], UR14 ;  /* 0x0002380e09ff75b2 */ /* 0x0006620008000100 */
[----:B------:R-:W-:Y:S01]  /*0bb0*/  NOP ;  /* 0x0000000000007918 */ /* 0x000fe20000000000 */
.L_x_11:
[----:B------:R-:W2:Y:S01]  /*0bc0*/  SHFL.IDX PT, R0, R96, RZ, 0x1f ;  /* 0x00001fff60007589 */ /* 0x000ea200000e0000 */
[----:B------:R-:W-:Y:S01]  /*0bd0*/  NOP ;  /* 0x0000000000007918 */ /* 0x000fe20000000000 */
[----:B--2---:R-:W-:-:S13]  /*0be0*/  ISETP.NE.AND P0, PT, R0, 0x3, PT ;  /* 0x000000030000780c */ /* 0x004fda0003f05270 */
[----:B------:R-:W-:Y:S05]  /*0bf0*/  @P0 BRA `(.L_x_12) ;  /* 0x00000000002c0947 */ /* 0x000fea0003800000 */
[----:B------:R-:W-:Y:S01]  /*0c00*/  UMOV UR8, 0x400 ;  /* 0x0000040000087882 */ /* 0x000fe20000000000 */
[----:B------:R-:W-:Y:S01]  /*0c10*/  UMOV UR7, 0x20 ;  /* 0x0000002000077882 */ /* 0x000fe20000000000 */
[----:B------:R-:W-:Y:S02]  /*0c20*/  ULEA UR8, UR37, UR8, 0x18 ;  /* 0x0000000825087291 */ /* 0x000fe4000f8ec0ff */
[----:B---3--:R-:W-:-:S04]  /*0c30*/  UIADD3 UR12, UPT, UPT, -UR7, 0x100000, URZ ;  /* 0x00100000070c7890 */ /* 0x008fc8000fffe1ff */
[----:B------:R-:W-:Y:S02]  /*0c40*/  USHF.L.U32 UR13, UR12, 0xb, URZ ;  /* 0x0000000b0c0d7899 */ /* 0x000fe400080006ff */
[----:B------:R-:W-:Y:S01]  /*0c50*/  USHF.L.U32 UR12, UR12, 0x1, URZ ;  /* 0x000000010c0c7899 */ /* 0x000fe200080006ff */
[----:B------:R-:W-:Y:S01]  /*0c60*/  ELECT P0, URZ, PT ;  /* 0x0000000000ff782f */ /* 0x000fe20003800000 */
[----:B------:R-:W2:Y:S10]  /*0c70*/  FENCE.VIEW.ASYNC.S ;  /* 0x00000000000073c6 */ /* 0x000eb40000000000 */
[----:B--2---:R2:W3:Y:S01]  /*0c80*/  SYNCS.EXCH.64 URZ, [UR8+0x240], UR12 ;  /* 0x0002400c08ff75b2 */ /* 0x0044e20008000100 */
[----:B------:R2:W1:Y:S01]  /*0c90*/  SYNCS.EXCH.64 URZ, [UR8+0x248], UR12 ;  /* 0x0002480c08ff75b2 */ /* 0x0004620008000100 */
[----:B------:R-:W-:Y:S01]  /*0ca0*/  NOP ;  /* 0x0000000000007918 */ /* 0x000fe20000000000 */
.L_x_12:
[----:B------:R-:W4:Y:S01]  /*0cb0*/  SHFL.IDX PT, R0, R96, RZ, 0x1f ;  /* 0x00001fff60007589 */ /* 0x000f2200000e0000 */
[----:B------:R-:W-:Y:S01]  /*0cc0*/  NOP ;  /* 0x0000000000007918 */ /* 0x000fe20000000000 */
[----:B----4-:R-:W-:-:S13]  /*0cd0*/  ISETP.NE.AND P0, PT, R0, 0x4, PT ;  /* 0x000000040000780c */ /* 0x010fda0003f05270 */
[----:B------:R-:W-:Y:S05]  /*0ce0*/  @P0 BRA `(.L_x_13) ;  /* 0x0000000000480947 */ /* 0x000fea0003800000 */
[----:B---3--:R-:W-:Y:S01]  /*0cf0*/  UMOV UR9, 0x1e0 ;  /* 0x000001e000097882 */ /* 0x008fe20000000000 */
[----:B--2---:R-:W-:Y:S01]  /*0d00*/  UMOV UR8, 0x400 ;  /* 0x0000040000087882 */ /* 0x004fe20000000000 */
[----:B------:R-:W-:Y:S01]  /*0d10*/  USEL UR9, UR9, 0x1a0, UP5 ;  /* 0x000001a009097887 */ /* 0x000fe2000a800000 */
        /* <DEDUP_REMOVED lines=9> */
[----:B------:R-:W2:Y:S02]  /*0db0*/  FENCE.VIEW.ASYNC.S ;  /* 0x00000000000073c6 */ /* 0x000ea40000000000 */
[----:B--2---:R4:W2:Y:S08]  /*0dc0*/  SYNCS.EXCH.64 URZ, [UR8+0x250], UR12 ;  /* 0x0002500c08ff75b2 */ /* 0x0048b00008000100 */
[----:B------:R4:W3:Y:S01]  /*0dd0*/  SYNCS.EXCH.64 URZ, [UR8+0x260], UR14 ;  /* 0x0002600e08ff75b2 */ /* 0x0008e20008000100 */
[----:B------:R4:W1:Y:S01]  /*0de0*/  SYNCS.EXCH.64 URZ, [UR8+0x258], UR12 ;  /* 0x0002580c08ff75b2 */ /* 0x0008620008000100 */
[----:B------:R4:W1:Y:S02]  /*0df0*/  SYNCS.EXCH.64 URZ, [UR8+0x268], UR14 ;  /* 0x0002680e08ff75b2 */ /* 0x0008640008000100 */
[----:B----4-:R-:W-:Y:S01]  /*0e00*/  NOP ;  /* 0x0000000000007918 */ /* 0x010fe20000000000 */
.L_x_13:
[----:B------:R-:W4:Y:S01]  /*0e10*/  SHFL.IDX PT, R0, R96, RZ, 0x1f ;  /* 0x00001fff60007589 */ /* 0x000f2200000e0000 */
[----:B------:R-:W-:Y:S01]  /*0e20*/  NOP ;  /* 0x0000000000007918 */ /* 0x000fe20000000000 */
[----:B----4-:R-:W-:-:S13]  /*0e30*/  ISETP.NE.AND P0, PT, R0, 0x5, PT ;  /* 0x000000050000780c */ /* 0x010fda0003f05270 */
[----:B------:R-:W-:Y:S05]  /*0e40*/  @P0 BRA `(.L_x_14) ;  /* 0x0000000000540947 */ /* 0x000fea0003800000 */
[----:B---3--:R-:W-:Y:S01]  /*0e50*/  UMOV UR9, 0x400 ;  /* 0x0000040000097882 */ /* 0x008fe20000000000 */
[----:B--2---:R-:W-:Y:S01]  /*0e60*/  UMOV UR8, 0x1 ;  /* 0x0000000100087882 */ /* 0x004fe20000000000 */
        /* <DEDUP_REMOVED lines=13> */
[----:B------:R4:W1:Y:S01]  /*0f40*/  SYNCS.EXCH.64 URZ, [UR9+0x298], UR14 ;  /* 0x0002980e09ff75b2 */ /* 0x0008620008000100 */
[----:B------:R4:W1:Y:S01]  /*0f50*/  SYNCS.EXCH.64 URZ, [UR9+0x280], UR12 ;  /* 0x0002800c09ff75b2 */ /* 0x0008620008000100 */
[----:B------:R4:W1:Y:S01]  /*0f60*/  SYNCS.EXCH.64 URZ, [UR9+0x2a0], UR14 ;  /* 0x0002a00e09ff75b2 */ /* 0x0008620008000100 */
[----:B------:R4:W1:Y:S01]  /*0f70*/  SYNCS.EXCH.64 URZ, [UR9+0x288], UR12 ;  /* 0x0002880c09ff75b2 */ /* 0x0008620008000100 */
[----:B------:R4:W1:Y:S02]  /*0f80*/  SYNCS.EXCH.64 URZ, [UR9+0x2a8], UR14 ;  /* 0x0002a80e09ff75b2 */ /* 0x0008640008000100 */
[----:B----4-:R-:W-:Y:S01]  /*0f90*/  NOP ;  /* 0x0000000000007918 */ /* 0x010fe20000000000 */
.L_x_14:
[----:B------:R-:W4:Y:S01]  /*0fa0*/  SHFL.IDX PT, R0, R96, RZ, 0x1f ;  /* 0x00001fff60007589 */ /* 0x000f2200000e0000 */
[----:B------:R-:W-:Y:S01]  /*0fb0*/  ISETP.NE.OR P1, PT, RZ, UR10, !P1 ;  /* 0x0000000aff007c0c */ /* 0x000fe2000cf25670 */
[----:B------:R-:W-:Y:S01]  /*0fc0*/  NOP ;  /* 0x0000000000007918 */ /* 0x000fe20000000000 */
[----:B----4-:R-:W-:-:S13]  /*0fd0*/  ISETP.NE.AND P0, PT, R0, 0x3, PT ;  /* 0x000000030000780c */ /* 0x010fda0003f05270 */
[----:B------:R-:W-:Y:S05]  /*0fe0*/  @P0 BRA `(.L_x_15) ;  /* 0x0000000000340947 */ /* 0x000fea0003800000 */
[----:B--2---:R-:W-:Y:S01]  /*0ff0*/  UMOV UR8, 0x400 ;  /* 0x0000040000087882 */ /* 0x004fe20000000000 */
[----:B------:R-:W-:Y:S01]  /*1000*/  UMOV UR7, 0x20 ;  /* 0x0000002000077882 */ /* 0x000fe20000000000 */
[----:B------:R-:W-:Y:S02]  /*1010*/  ULEA UR8, UR37, UR8, 0x18 ;  /* 0x0000000825087291 */ /* 0x000fe4000f8ec0ff */
[----:B---3--:R-:W-:-:S04]  /*1020*/  UIADD3 UR12, UPT, UPT, -UR7, 0x100000, URZ ;  /* 0x00100000070c7890 */ /* 0x008fc8000fffe1ff */
[----:B------:R-:W-:Y:S02]  /*1030*/  USHF.L.U32 UR13, UR12, 0xb, URZ ;  /* 0x0000000b0c0d7899 */ /* 0x000fe400080006ff */
[----:B------:R-:W-:Y:S01]  /*1040*/  USHF.L.U32 UR12, UR12, 0x1, URZ ;  /* 0x000000010c0c7899 */ /* 0x000fe200080006ff */
[----:B------:R-:W-:Y:S01]  /*1050*/  ELECT P0, URZ, PT ;  /* 0x0000000000ff782f */ /* 0x000fe20003800000 */
[----:B------:R-:W2:Y:S10]  /*1060*/  FENCE.VIEW.ASYNC.S ;  /* 0x00000000000073c6 */ /* 0x000eb40000000000 */
[----:B--2---:R4:W2:Y:S01]  /*1070*/  SYNCS.EXCH.64 URZ, [UR8+0x2b0], UR12 ;  /* 0x0002b00c08ff75b2 */ /* 0x0048a20008000100 */
[----:B------:R4:W3:Y:S01]  /*1080*/  SYNCS.EXCH.64 URZ, [UR8+0x2c0], UR12 ;  /* 0x0002c00c08ff75b2 */ /* 0x0008e20008000100 */
[----:B------:R4:W1:Y:S01]  /*1090*/  SYNCS.EXCH.64 URZ, [UR8+0x2b8], UR12 ;  /* 0x0002b80c08ff75b2 */ /* 0x0008620008000100 */
[----:B------:R4:W1:Y:S02]  /*10a0*/  SYNCS.EXCH.64 URZ, [UR8+0x2c8], UR12 ;  /* 0x0002c80c08ff75b2 */ /* 0x0008640008000100 */
[----:B----4-:R-:W-:Y:S01]  /*10b0*/  NOP ;  /* 0x0000000000007918 */ /* 0x010fe20000000000 */
.L_x_15:
[----:B------:R-:W-:Y:S01]  /*10c0*/  VOTEU.ALL UP1, P1 ;  /* 0x0000000000ff7886 */ /* 0x000fe20000820000 */
[----:B--2---:R-:W2:Y:S01]  /*10d0*/  LDCU UR8, c[0x0][0x36c] ;  /* 0x00006d80ff0877ac */ /* 0x004ea20008000800 */
[----:B------:R-:W-:Y:S01]  /*10e0*/  NOP ;  /* 0x0000000000007918 */ /* 0x000fe20000000000 */
[----:B------:R-:W-:Y:S01]  /*10f0*/  LOP3.LUT R10, R105, 0x1f, RZ, 0xc0, !PT ;  /* 0x0000001f690a7812 */ /* 0x000fe200078ec0ff */
[----:B---3--:R-:W-:Y:S01]  /*1100*/  UMOV UR12, 0x20 ;  /* 0x00000020000c7882 */ /* 0x008fe20000000000 */
[----:B------:R-:W-:Y:S01]  /*1110*/  @!UP1 UMOV UR7, 0x400 ;  /* 0x0000040000079882 */ /* 0x000fe20000000000 */
[----:B------:R-:W-:-:S04]  /*1120*/  @!UP1 UIADD3 UR12, UPT, UPT, -UR12, 0x100000, URZ ;  /* 0x001000000c0c9890 */ /* 0x000fc8000fffe1ff */
[----:B------:R-:W-:Y:S02]  /*1130*/  @!UP1 USHF.L.U32 UR13, UR12, 0xb, URZ ;  /* 0x0000000b0c0d9899 */ /* 0x000fe400080006ff */
[----:B------:R-:W-:Y:S02]  /*1140*/  @!UP1 USHF.L.U32 UR12, UR12, 0x1, URZ ;  /* 0x000000010c0c9899 */ /* 0x000fe400080006ff */
[----:B------:R-:W-:Y:S01]  /*1150*/  @!UP1 ULEA UR7, UR37, UR7, 0x18 ;  /* 0x0000000725079291 */ /* 0x000fe2000f8ec0ff */
[----:B------:R-:W-:Y:S01]  /*1160*/  VOTEU.ALL UP1, P1 ;  /* 0x0000000000ff7886 */ /* 0x000fe20000820000 */
[----:B------:R-:W-:Y:S01]  /*1170*/  UISETP.NE.AND UP4, UPT, UR10, URZ, UPT ;  /* 0x000000ff0a00728c */ /* 0x000fe2000bf85270 */
[----:B------:R-:W3:Y:S09]  /*1180*/  FENCE.VIEW.ASYNC.S ;  /* 0x00000000000073c6 */ /* 0x000ef20000000000 */
[----:B---3--:R3:W4:Y:S01]  /*1190*/  @!UP1 SYNCS.EXCH.64 URZ, [UR7+0x2d0], UR12 ;  /* 0x0002d00c07ff95b2 */ /* 0x0087220008000100 */
[----:B--2---:R-:W-:-:S09]  /*11a0*/  UISETP.EQ.U32.AND UP1, UPT, UR8, 0x1, UPT ;  /* 0x000000010800788c */ /* 0x004fd2000bf22070 */
[----:B------:R-:W-:Y:S05]  /*11b0*/  BRA.U !UP1, `(.L_x_16) ;  /* 0x0000000109087547 */ /* 0x000fea000b800000 */
[----:B-1--4-:R-:W-:Y:S01]  /*11c0*/  UCGABAR_ARV ;  /* 0x00000000000079c7 */ /* 0x012fe20008000000 */
[----:B------:R-:W-:Y:S05]  /*11d0*/  BRA `(.L_x_17) ;  /* 0x0000000000047947 */ /* 0x000fea0003800000 */
.L_x_16:
[----:B-1--4-:R-:W-:Y:S01]  /*11e0*/  NOP ;  /* 0x0000000000007918 */ /* 0x012fe20000000000 */
.L_x_17:
[----:B------:R-:W1:Y:S01]  /*11f0*/  S2R R15, SR_CTAID.Y ;  /* 0x00000000000f7919 */ /* 0x000e620000002600 */
[----:B------:R-:W-:-:S05]  /*1200*/  CS2R.32 R91, SR_CgaSize ;  /* 0x00000000005b7805 */ /* 0x000fca0000008a00 */
[----:B------:R-:W-:-:S05]  /*1210*/  IMAD R91, R91, -0xa0, RZ ;  /* 0xffffff605b5b7824 */ /* 0x000fca00078e02ff */
[----:B---3--:R-:W-:-:S14]  /*1220*/  R2UR UR7, R91 ;  /* 0x000000005b0772ca */ /* 0x008fdc00000e0000 */
[----:B------:R-:W2:Y:S01]  /*1230*/  LDCU UR7, c[0x0][UR7+0x2b4] ;  /* 0x00005680070777ac */ /* 0x000ea20008000800 */
[----:B------:R-:W-:-:S05]  /*1240*/  CS2R.32 R0, SR_CgaSize ;  /* 0x0000000000007805 */ /* 0x000fca0000008a00 */
[----:B------:R-:W-:-:S06]  /*1250*/  IMAD R0, R0, -0xa0, RZ ;  /* 0xffffff6000007824 */ /* 0x000fcc00078e02ff */
[----:B------:R-:W3:Y:S01]  /*1260*/  LDC R0, c[0x0][R0+0x2a4] ;  /* 0x0000a90000007b82 */ /* 0x000ee20000000800 */
[----:B------:R-:W-:Y:S01]  /*1270*/  PRMT R8, RZ, 0x7610, R8 ;  /* 0x00007610ff087816 */ /* 0x000fe20000000008 */
[----:B------:R-:W4:Y:S01]  /*1280*/  S2R R9, SR_CTAID.X ;  /* 0x0000000000097919 */ /* 0x000f220000002500 */
[----:B------:R-:W-:-:S05]  /*1290*/  CS2R.32 R91, SR_CgaSize ;  /* 0x00000000005b7805 */ /* 0x000fca0000008a00 */
[----:B------:R-:W-:-:S05]  /*12a0*/  IMAD R91, R91, -0xa0, RZ ;  /* 0xffffff605b5b7824 */ /* 0x000fca00078e02ff */
[----:B------:R-:W-:-:S14]  /*12b0*/  R2UR UR8, R91 ;  /* 0x000000005b0872ca */ /* 0x000fdc00000e0000 */
[----:B------:R-:W3:Y:S01]  /*12c0*/  LDCU UR8, c[0x0][UR8+0x2b0] ;  /* 0x00005600080877ac */ /* 0x000ee20008000800 */
[----:B------:R-:W-:Y:S01]  /*12d0*/  UISETP.NE.AND UP2, UPT, UR10, 0x2, UPT ;  /* 0x000000020a00788c */ /* 0x000fe2000bf45270 */
[----:B------:R-:W2:Y:S01]  /*12e0*/  LDC R11, c[0x0][0xb24] ;  /* 0x0002c900ff0b7b82 */ /* 0x000ea20000000800 */
[----:B------:R-:W-:-:S05]  /*12f0*/  CS2R.32 R2, SR_CgaSize ;  /* 0x0000000000027805 */ /* 0x000fca0000008a00 */
[----:B------:R-:W-:-:S06]  /*1300*/  IMAD R2, R2, -0xa0, RZ ;  /* 0xffffff6002027824 */ /* 0x000fcc00078e02ff */
[----:B------:R-:W3:Y:S08]  /*1310*/  LDC R2, c[0x0][R2+0x2a0] ;  /* 0x0000a80002027b82 */ /* 0x000ef00000000800 */
[----:B------:R-:W3:Y:S01]  /*1320*/  LDC R40, c[0x0][0xb24] ;  /* 0x0002c900ff287b82 */ /* 0x000ee20000000800 */
[----:B-1----:R-:W-:-:S07]  /*1330*/  I2FP.F32.U32 R90, R15 ;  /* 0x0000000f005a7245 */ /* 0x002fce0000201000 */
[----:B------:R-:W1:Y:S01]  /*1340*/  S2UR UR36, SR_CTAID.Z ;  /* 0x00000000002479c3 */ /* 0x000e620000002700 */
[----:B--2---:R-:W-:Y:S01]  /*1350*/  ISETP.GE.AND P0, PT, R11, 0x1, PT ;  /* 0x000000010b00780c */ /* 0x004fe20003f06270 */
[----:B----4-:R-:W-:Y:S01]  /*1360*/  IMAD.MOV.U32 R14, RZ, RZ, R9 ;  /* 0x000000ffff0e7224 */ /* 0x010fe200078e0009 */
[----:B------:R-:W-:Y:S01]  /*1370*/  I2FP.F32.U32 R91, R9 ;  /* 0x00000009005b7245 */ /* 0x000fe20000201000 */
[----:B------:R-:W-:Y:S01]  /*1380*/  FMUL R90, R90, UR7 ;  /* 0x000000075a5a7c20 */ /* 0x000fe20008400000 */
[----:B------:R-:W2:Y:S03]  /*1390*/  LDCU UR7, c[0x0][0xb30] ;  /* 0x00016600ff0777ac */ /* 0x000ea60008000800 */
[----:B---3--:R-:W-:Y:S02]  /*13a0*/  FMUL R91, R91, UR8 ;  /* 0x000000085b5b7c20 */ /* 0x008fe40008400000 */
[----:B------:R-:W3:Y:S08]  /*13b0*/  F2I.U32.TRUNC.NTZ R90, R90 ;  /* 0x0000005a005a7305 */ /* 0x000ef0000020f000 */
[----:B------:R-:W4:Y:S01]  /*13c0*/  F2I.U32.TRUNC.NTZ R91, R91 ;  /* 0x0000005b005b7305 */ /* 0x000f22000020f000 */
[----:B--2---:R-:W-:Y:S01]  /*13d0*/  UISETP.NE.AND UP3, UPT, UR7, 0x1, UPT ;  /* 0x000000010700788c */ /* 0x004fe2000bf65270 */
[----:B---3--:R-:W-:-:S05]  /*13e0*/  IADD3 R90, PT, PT, -R90, RZ, RZ ;  /* 0x000000ff5a5a7210 */ /* 0x008fca0007ffe1ff */
[----:B------:R-:W-:Y:S01]  /*13f0*/  IMAD R90, R0, R90, R15 ;  /* 0x0000005a005a7224 */ /* 0x000fe200078e020f */
[----:B------:R-:W-:Y:S01]  /*1400*/  PRMT R0, RZ, 0x7610, R0 ;  /* 0x00007610ff007816 */ /* 0x000fe20000000000 */
[----:B----4-:R-:W-:-:S04]  /*1410*/  IMAD.MOV R91, RZ, RZ, -R91 ;  /* 0x000000ffff5b7224 */ /* 0x010fc800078e0a5b */
[----:B------:R-:W-:Y:S01]  /*1420*/  IMAD R91, R2, R91, R9 ;  /* 0x0000005b025b7224 */ /* 0x000fe200078e0209 */
[----:B-1----:R-:W-:Y:S06]  /*1430*/  BRA.U UP4, `(.L_x_18) ;  /* 0x0000000104247547 */ /* 0x002fec000b800000 */
[----:B------:R-:W-:Y:S01]  /*1440*/  ISETP.NE.AND P1, PT, R90, RZ, PT ;  /* 0x000000ff5a00720c */ /* 0x000fe20003f25270 */
[----:B------:R-:W-:Y:S01]  /*1450*/  IMAD.MOV.U32 R0, RZ, RZ, 0x3 ;  /* 0x00000003ff007424 */ /* 0x000fe200078e00ff */
[C---:B------:R-:W-:Y:S02]  /*1460*/  LOP3.LUT R2, R91.reuse, 0xfffffffe, RZ, 0xc0, !PT ;  /* 0xfffffffe5b027812 */ /* 0x040fe400078ec0ff */
[----:B------:R-:W-:Y:S02]  /*1470*/  ISETP.LT.U32.OR P1, PT, R91, 0x2, !P1 ;  /* 0x000000025b00780c */ /* 0x000fe40004f21470 */
[----:B------:R-:W-:Y:S02]  /*1480*/  SHF.L.U32 R0, R0, R2, RZ ;  /* 0x0000000200007219 */ /* 0x000fe400000006ff */
[----:B------:R-:W-:Y:S02]  /*1490*/  SEL R4, RZ, 0x1, !P1 ;  /* 0x00000001ff047807 */ /* 0x000fe40004800000 */
[----:B------:R-:W-:-:S05]  /*14a0*/  SEL R3, RZ, 0x2, !P1 ;  /* 0x00000002ff037807 */ /* 0x000fca0004800000 */
[----:B------:R-:W-:-:S05]  /*14b0*/  IMAD.IADD R3, R4, 0x1, R3 ;  /* 0x0000000104037824 */ /* 0x000fca00078e0203 */
[----:B------:R-:W-:Y:S02]  /*14c0*/  PRMT R8, R3, 0x7610, R8 ;  /* 0x0000761003087816 */ /* 0x000fe40000000008 */
.L_x_18:
[----:B------:R-:W-:Y:S05]  /*14d0*/  @!P0 BRA `(.L_x_19) ;  /* 0x0000000000b88947 */ /* 0x000fea0003800000 */
[----:B------:R-:W1:Y:S01]  /*14e0*/  LDC.64 R4, c[0x0][0xb18] ;  /* 0x0002c600ff047b82 */ /* 0x000e620000000a00 */
[----:B------:R-:W-:-:S07]  /*14f0*/  ISETP.NE.AND P0, PT, R11, 0x1, PT ;  /* 0x000000010b00780c */ /* 0x000fce0003f05270 */
[----:B------:R-:W2:Y:S08]  /*1500*/  LDC R14, c[0x0][0xb0c] ;  /* 0x0002c300ff0e7b82 */ /* 0x000eb00000000800 */
[----:B------:R-:W3:Y:S08]  /*1510*/  LDC R16, c[0x0][0x370] ;  /* 0x0000dc00ff107b82 */ /* 0x000ef00000000800 */
[----:B------:R-:W4:Y:S01]  /*1520*/  LDC R13, c[0x0][0x374] ;  /* 0x0000dd00ff0d7b82 */ /* 0x000f220000000800 */
[----:B-1----:R-:W-:-:S07]  /*1530*/  ISETP.NE.AND P1, PT, R4, 0x1, PT ;  /* 0x000000010400780c */ /* 0x002fce0003f25270 */
[----:B------:R-:W3:Y:S01]  /*1540*/  LDC.64 R6, c[0x0][0xb10] ;  /* 0x0002c400ff067b82 */ /* 0x000ee20000000a00 */
[----:B--2---:R-:W-:-:S07]  /*1550*/  ISETP.NE.AND P2, PT, R14, 0x1, PT ;  /* 0x000000010e00780c */ /* 0x004fce0003f45270 */
[----:B------:R-:W1:Y:S08]  /*1560*/  LDC R12, c[0x0][0xb20] ;  /* 0x0002c800ff0c7b82 */ /* 0x000e700000000800 */
[----:B------:R-:W2:Y:S01]  /*1570*/  LDC.64 R2, c[0x0][0xb28] ;  /* 0x0002ca00ff027b82 */ /* 0x000ea20000000a00 */
[----:B----4-:R-:W-:-:S04]  /*1580*/  IMAD.HI.U32 R17, R13, R5, RZ ;  /* 0x000000050d117227 */ /* 0x010fc800078e00ff */
[----:B------:R-:W-:-:S04]  /*1590*/  IMAD.HI.U32 R5, R15, R5, RZ ;  /* 0x000000050f057227 */ /* 0x000fc800078e00ff */
[----:B---3--:R-:W-:-:S05]  /*15a0*/  IMAD.HI.U32 R18, R16, R6, RZ ;  /* 0x0000000610127227 */ /* 0x008fca00078e00ff */
[-C--:B------:R-:W-:Y:S01]  /*15b0*/  @P2 SHF.R.U32.HI R16, RZ, R7.reuse, R18 ;  /* 0x00000007ff102219 */ /* 0x080fe20000011612 */
[----:B------:R-:W-:Y:S01]  /*15c0*/  IMAD.HI.U32 R18, R9, R6, RZ ;  /* 0x0000000609127227 */ /* 0x000fe200078e00ff */
[-C--:B-1----:R-:W-:Y:S02]  /*15d0*/  @P1 SHF.R.U32.HI R13, RZ, R12.reuse, R17 ;  /* 0x0000000cff0d1219 */ /* 0x082fe40000011611 */
[----:B------:R-:W-:Y:S02]  /*15e0*/  SHF.R.U32.HI R5, RZ, R12, R5 ;  /* 0x0000000cff057219 */ /* 0x000fe40000011605 */
[----:B------:R-:W-:Y:S02]  /*15f0*/  SHF.R.U32.HI R18, RZ, R7, R18 ;  /* 0x00000007ff127219 */ /* 0x000fe40000011612 */
[----:B------:R-:W-:Y:S01]  /*1600*/  SEL R5, R15, R5, !P1 ;  /* 0x000000050f057207 */ /* 0x000fe20004800000 */
[----:B--2---:R-:W-:Y:S01]  /*1610*/  IMAD.HI.U32 R17, R13, R2, RZ ;  /* 0x000000020d117227 */ /* 0x004fe200078e00ff */
[----:B------:R-:W-:-:S03]  /*1620*/  SEL R18, R9, R18, !P2 ;  /* 0x0000001209127207 */ /* 0x000fc60005000000 */
[----:B------:R-:W-:Y:S01]  /*1630*/  IMAD.HI.U32 R6, R16, R2, RZ ;  /* 0x0000000210067227 */ /* 0x000fe200078e00ff */
[----:B------:R-:W-:-:S04]  /*1640*/  @P0 SHF.R.U32.HI R13, RZ, R3, R17 ;  /* 0x00000003ff0d0219 */ /* 0x000fc80000011611 */
[----:B------:R-:W-:Y:S01]  /*1650*/  @P0 SHF.R.U32.HI R16, RZ, R3, R6 ;  /* 0x00000003ff100219 */ /* 0x000fe20000011606 */
[----:B------:R-:W-:-:S04]  /*1660*/  IMAD R13, R13, R11, RZ ;  /* 0x0000000b0d0d7224 */ /* 0x000fc800078e02ff */
[----:B------:R-:W-:Y:S01]  /*1670*/  IMAD R6, R16, R11, RZ ;  /* 0x0000000b10067224 */ /* 0x000fe200078e02ff */
[----:B------:R-:W-:-:S04]  /*1680*/  ISETP.GE.AND P1, PT, R5, R13, PT ;  /* 0x0000000d0500720c */ /* 0x000fc80003f26270 */
[----:B------:R-:W-:Y:S01]  /*1690*/  ISETP.GE.OR P1, PT, R18, R6, P1 ;  /* 0x000000061200720c */ /* 0x000fe20000f26670 */
[----:B------:R-:W-:-:S05]  /*16a0*/  IMAD.HI.U32 R6, R5, R2, RZ ;  /* 0x0000000205067227 */ /* 0x000fca00078e00ff */
[----:B------:R-:W-:-:S04]  /*16b0*/  SHF.R.U32.HI R6, RZ, R3, R6 ;  /* 0x00000003ff067219 */ /* 0x000fc80000011606 */
[----:B------:R-:W-:-:S03]  /*16c0*/  SEL R6, R5, R6, !P0 ;  /* 0x0000000605067207 */ /* 0x000fc60004000000 */
[----:B------:R-:W-:Y:S01]  /*16d0*/  @!P1 IMAD.HI.U32 R7, R18, R2, RZ ;  /* 0x0000000212079227 */ /* 0x000fe200078e00ff */
[----:B------:R-:W-:-:S04]  /*16e0*/  IADD3 R2, PT, PT, -R6, RZ, RZ ;  /* 0x000000ff06027210 */ /* 0x000fc80007ffe1ff */
[----:B------:R-:W-:Y:S01]  /*16f0*/  @!P1 SHF.R.U32.HI R3, RZ, R3, R7 ;  /* 0x00000003ff039219 */ /* 0x000fe20000011607 */
[----:B------:R-:W-:Y:S01]  /*1700*/  IMAD R2, R11, R2, R5 ;  /* 0x000000020b027224 */ /* 0x000fe200078e0205 */
[----:B------:R-:W-:Y:S02]  /*1710*/  IADD3 R7, PT, PT, -R5, RZ, RZ ;  /* 0x000000ff05077210 */ /* 0x000fe40007ffe1ff */
[----:B------:R-:W-:-:S03]  /*1720*/  @!P1 SEL R3, R18, R3, !P0 ;  /* 0x0000000312039207 */ /* 0x000fc60004000000 */
[----:B------:R-:W-:Y:S02]  /*1730*/  IMAD R7, R4, R7, R15 ;  /* 0x0000000704077224 */ /* 0x000fe400078e020f */
[--C-:B------:R-:W-:Y:S02]  /*1740*/  @!P1 IMAD.IADD R6, R6, 0x1, -R3.reuse ;  /* 0x0000000106069824 */ /* 0x100fe400078e0a03 */
[----:B------:R-:W-:Y:S01]  /*1750*/  @!P1 IMAD R3, R2, R16, R3 ;  /* 0x0000001002039224 */ /* 0x000fe200078e0203 */
[----:B------:R-:W-:Y:S01]  /*1760*/  IADD3 R2, PT, PT, -R18, RZ, RZ ;  /* 0x000000ff12027210 */ /* 0x000fe20007ffe1ff */
[----:B------:R-:W-:Y:S02]  /*1770*/  @!P1 IMAD R5, R6, R11, R18 ;  /* 0x0000000b06059224 */ /* 0x000fe400078e0212 */
[----:B------:R-:W-:Y:S02]  /*1780*/  @!P1 IMAD.MOV.U32 R18, RZ, RZ, R3 ;  /* 0x000000ffff129224 */ /* 0x000fe400078e0003 */
[----:B------:R-:W-:-:S02]  /*1790*/  IMAD R2, R14, R2, R9 ;  /* 0x000000020e027224 */ /* 0x000fc400078e0209 */
[----:B------:R-:W-:Y:S02]  /*17a0*/  IMAD R15, R5, R4, R7 ;  /* 0x00000004050f7224 */ /* 0x000fe400078e0207 */
[----:B------:R-:W-:Y:S02]  /*17b0*/  IMAD R14, R18, R14, R2 ;  /* 0x0000000e120e7224 */ /* 0x000fe400078e0202 */
.L_x_19:
[----:B------:R-:W-:Y:S05]  /*17c0*/  BRA.U UP3, `(.L_x_20) ;  /* 0x0000000103407547 */ /* 0x000fea000b800000 */
[----:B------:R-:W1:Y:S08]  /*17d0*/  LDC.64 R4, c[0x0][0xb10] ;  /* 0x0002c400ff047b82 */ /* 0x000e700000000a00 */
[----:B------:R-:W2:Y:S08]  /*17e0*/  LDC.64 R2, c[0x0][0xb18] ;  /* 0x0002c600ff027b82 */ /* 0x000eb00000000a00 */
[----:B------:R-:W3:Y:S08]  /*17f0*/  LDC R6, c[0x0][0xb20] ;  /* 0x0002c800ff067b82 */ /* 0x000ef00000000800 */
[----:B------:R-:W4:Y:S01]  /*1800*/  LDC R7, c[0x0][0xb0c] ;  /* 0x0002c300ff077b82 */ /* 0x000f220000000800 */
[----:B-1----:R-:W-:-:S05]  /*1810*/  IMAD.HI.U32 R4, R14, R4, RZ ;  /* 0x000000040e047227 */ /* 0x002fca00078e00ff */
[----:B------:R-:W-:Y:S01]  /*1820*/  SHF.R.U32.HI R4, RZ, R5, R4 ;  /* 0x00000005ff047219 */ /* 0x000fe20000011604 */
[----:B--2---:R-:W-:Y:S01]  /*1830*/  IMAD.HI.U32 R3, R15, R3, RZ ;  /* 0x000000030f037227 */ /* 0x004fe200078e00ff */
[----:B------:R-:W-:-:S04]  /*1840*/  ISETP.NE.AND P0, PT, R2, 0x1, PT ;  /* 0x000000010200780c */ /* 0x000fc80003f05270 */
[----:B---3--:R-:W-:-:S04]  /*1850*/  SHF.R.U32.HI R3, RZ, R6, R3 ;  /* 0x00000006ff037219 */ /* 0x008fc80000011603 */
[----:B------:R-:W-:Y:S02]  /*1860*/  SEL R3, R15, R3, !P0 ;  /* 0x000000030f037207 */ /* 0x000fe40004000000 */
[----:B----4-:R-:W-:-:S04]  /*1870*/  ISETP.NE.AND P1, PT, R7, 0x1, PT ;  /* 0x000000010700780c */ /* 0x010fc80003f25270 */
[----:B------:R-:W-:-:S05]  /*1880*/  SEL R5, R14, R4, !P1 ;  /* 0x000000040e057207 */ /* 0x000fca0004800000 */
[----:B------:R-:W-:Y:S02]  /*1890*/  IMAD.IADD R4, R3, 0x1, -R5 ;  /* 0x0000000103047824 */ /* 0x000fe400078e0a05 */
[----:B------:R-:W-:Y:S02]  /*18a0*/  IMAD.IADD R3, R5, 0x1, -R3 ;  /* 0x0000000105037824 */ /* 0x000fe400078e0a03 */
[----:B------:R-:W-:Y:S02]  /*18b0*/  IMAD R14, R4, R7, R14 ;  /* 0x00000007040e7224 */ /* 0x000fe400078e020e */
[----:B------:R-:W-:Y:S02]  /*18c0*/  IMAD R15, R3, R2, R15 ;  /* 0x00000002030f7224 */ /* 0x000fe400078e020f */
.L_x_20:
[----:B------:R-:W-:Y:S05]  /*18d0*/  BRA.U !UP1, `(.L_x_21) ;  /* 0x00000001090c7547 */ /* 0x000fea000b800000 */
[----:B------:R-:W-:Y:S01]  /*18e0*/  UCGABAR_WAIT ;  /* 0x0000000000007dc7 */ /* 0x000fe20008000000 */
[----:B------:R-:W-:Y:S01]  /*18f0*/  CCTL.IVALL ;  /* 0x00000000ff00798f */ /* 0x000fe20002000000 */
[----:B------:R-:W-:Y:S05]  /*1900*/  BRA `(.L_x_22) ;  /* 0x0000000000047947 */ /* 0x000fea0003800000 */
.L_x_21:
[----:B------:R-:W-:Y:S06]  /*1910*/  BAR.SYNC.DEFER_BLOCKING 0x0 ;  /* 0x0000000000007b1d */ /* 0x000fec0000010000 */
.L_x_22:
[----:B------:R-:W-:Y:S05]  /*1920*/  BRA.U UP2, `(.L_x_23) ;  /* 0x0000002102a47547 */ /* 0x000fea000b800000 */
[----:B------:R-:W1:Y:S01]  /*1930*/  LDCU UR4, c[0x0][0x38c] ;  /* 0x00007180ff0477ac */ /* 0x000e620008000800 */
[----:B------:R-:W2:Y:S01]  /*1940*/  LDC R8, c[0x0][0x370] ;  /* 0x0000dc00ff087b82 */ /* 0x000ea20000000800 */
[C---:B------:R-:W-:Y:S01]  /*1950*/  IMAD.SHL.U32 R19, R9.reuse, 0x80, RZ ;  /* 0x0000008009137824 */ /* 0x040fe200078e00ff */
[----:B------:R-:W-:Y:S01]  /*1960*/  PLOP3.LUT P1, PT, PT, PT, UP5, 0x80, 0x8 ;  /* 0x000000000008781c */ /* 0x000fe20003f2f058 */
[----:B------:R-:W-:Y:S01]  /*1970*/  UISETP.NE.AND UP1, UPT, UR10, URZ, UPT ;  /* 0x000000ff0a00728c */ /* 0x000fe2000bf25270 */
[----:B------:R-:W-:Y:S01]  /*1980*/  ISETP.NE.AND P4, PT, R10, RZ, P5 ;  /* 0x000000ff0a00720c */ /* 0x000fe20002f85270 */
[----:B------:R-:W-:Y:S01]  /*1990*/  IMAD.SHL.U32 R18, R9, 0x40, RZ ;  /* 0x0000004009127824 */ /* 0x000fe200078e00ff */
[----:B------:R-:W-:Y:S01]  /*19a0*/  PLOP3.LUT P1, PT, P1, PT, PT, 0x8, 0x80 ;  /* 0x000000000080781c */ /* 0x000fe20000f2e170 */
[----:B------:R-:W-:Y:S01]  /*19b0*/  IMAD.MOV.U32 R17, RZ, RZ, 0x1 ;  /* 0x00000001ff117424 */ /* 0x000fe200078e00ff */
[----:B------:R-:W3:Y:S01]  /*19c0*/  LDC R0, c[0x0][0x374] ;  /* 0x0000dd00ff007b82 */ /* 0x000ee20000000800 */
[----:B------:R-:W-:Y:S01]  /*19d0*/  IMAD.MOV.U32 R16, RZ, RZ, RZ ;  /* 0x000000ffff107224 */ /* 0x000fe200078e00ff */
[----:B------:R-:W-:Y:S01]  /*19e0*/  CS2R R12, SRZ ;  /* 0x00000000000c7805 */ /* 0x000fe2000001ff00 */
[----:B------:R-:W-:Y:S01]  /*19f0*/  IMAD.MOV.U32 R11, RZ, RZ, 0x1 ;  /* 0x00000001ff0b7424 */ /* 0x000fe200078e00ff */
[----:B------:R-:W-:Y:S01]  /*1a00*/  LOP3.LUT R19, R19, 0x80, RZ, 0xc0, !PT ;  /* 0x0000008013137812 */ /* 0x000fe200078ec0ff */
[----:B------:R-:W4:Y:S01]  /*1a10*/  LDCU.64 UR14, c[0x0][0x348] ;  /* 0x00006900ff0e77ac */ /* 0x000f220008000a00 */
[----:B-1----:R-:W-:-:S02]  /*1a20*/  UIADD3 UR5, UPT, UPT, UR4, 0xf, URZ ;  /* 0x0000000f04057890 */ /* 0x002fc4000fffe0ff */
[----:B------:R-:W-:Y:S02]  /*1a30*/  USEL UR22, UR6, 0x2, UP1 ;  /* 0x0000000206167887 */ /* 0x000fe40008800000 */
[----:B------:R-:W-:Y:S01]  /*1a40*/  USHF.R.S32.HI UR7, URZ, 0x1f, UR5 ;  /* 0x0000001fff077899 */ /* 0x000fe20008011405 */
[----:B------:R-:W-:-:S03]  /*1a50*/  UMOV UR23, URZ ;  /* 0x000000ff00177c82 */ /* 0x000fc60008000000 */
[----:B------:R-:W-:Y:S02]  /*1a60*/  ULEA.HI UR7, UR7, UR5, URZ, 0x4 ;  /* 0x0000000507077291 */ /* 0x000fe4000f8f20ff */
[----:B------:R-:W-:Y:S02]  /*1a70*/  UIADD3 UR5, UPT, UPT, UR4, -0x1, URZ ;  /* 0xffffffff04057890 */ /* 0x000fe4000fffe0ff */
[----:B------:R-:W-:Y:S02]  /*1a80*/  USHF.R.S32.HI UR7, URZ, 0x4, UR7 ;  /* 0x00000004ff077899 */ /* 0x000fe40008011407 */
[----:B------:R-:W-:Y:S02]  /*1a90*/  UISETP.GE.U32.AND UP2, UPT, UR5, -0x1f, UPT ;  /* 0xffffffe10500788c */ /* 0x000fe4000bf46070 */
[----:B------:R-:W-:Y:S02]  /*1aa0*/  UISETP.LT.U32.AND UP0, UPT, UR7, 0x20, UPT ;  /* 0x000000200700788c */ /* 0x000fe4000bf01070 */
[----:B------:R-:W-:-:S02]  /*1ab0*/  UIADD3 UR4, UPT, UPT, UR4, 0x1e, URZ ;  /* 0x0000001e04047890 */ /* 0x000fc4000fffe0ff */
[----:B------:R-:W-:-:S04]  /*1ac0*/  USEL UR5, UR7, 0x20, UP0 ;  /* 0x0000002007057887 */ /* 0x000fc80008000000 */
[----:B------:R-:W-:Y:S02]  /*1ad0*/  UIADD3 UR21, UPT, UPT, UR5, -0x1, URZ ;  /* 0xffffffff05157890 */ /* 0x000fe4000fffe0ff */
[----:B------:R-:W-:Y:S02]  /*1ae0*/  @UP2 UIADD3 UR21, UPT, UPT, UR5, URZ, URZ ;  /* 0x000000ff05152290 */ /* 0x000fe4000fffe0ff */
[----:B------:R-:W-:Y:S02]  /*1af0*/  UIADD3 UR24, UPT, UPT, UR7, -UR5, URZ ;  /* 0x8000000507187290 */ /* 0x000fe4000fffe0ff */
[----:B------:R-:W-:Y:S02]  /*1b00*/  UIADD3 UR13, UPT, UPT, UR21, 0x1, URZ ;  /* 0x00000001150d7890 */ /* 0x000fe4000fffe0ff */
[----:B--2-4-:R-:W-:-:S12]  /*1b10*/  UIADD3 UR21, UPT, UPT, -UR21, URZ, URZ ;  /* 0x000000ff15157290 */ /* 0x014fd8000fffe1ff */
.L_x_43:
[----:B------:R-:W-:Y:S01]  /*1b20*/  UISETP.NE.AND UP0, UPT, UR37, URZ, UPT ;  /* 0x000000ff2500728c */ /* 0x000fe2000bf05270 */
[----:B------:R-:W1:Y:S08]  /*1b30*/  S2UR UR37, SR_CgaCtaId ;  /* 0x00000000002579c3 */ /* 0x000e700000008800 */
[----:B------:R-:W-:Y:S05]  /*1b40*/  BRA.U UP0, `(.L_x_24) ;  /* 0x0000000100347547 */ /* 0x000fea000b800000 */
[----:B------:R-:W2:Y:S01]  /*1b50*/  S2R R2, SR_CgaCtaId ;  /* 0x0000000000027919 */ /* 0x000ea20000008800 */
[----:B------:R-:W-:-:S04]  /*1b60*/  MOV R3, 0x400 ;  /* 0x0000040000037802 */ /* 0x000fc80000000f00 */
[----:B--2---:R-:W-:Y:S02]  /*1b70*/  LEA R2, R2, R3, 0x18 ;  /* 0x0000000302027211 */ /* 0x004fe400078ec0ff */
[----:B------:R-:W-:-:S03]  /*1b80*/  SHF.L.U32 R3, R11, 0x1f, RZ ;  /* 0x0000001f0b037819 */ /* 0x000fc600000006ff */
[----:B------:R-:W-:-:S04]  /*1b90*/  IMAD R2, R12, 0x8, R2 ;  /* 0x000000080c027824 */ /* 0x000fc800078e0202 */
[----:B------:R-:W2:Y:S02]  /*1ba0*/  SYNCS.PHASECHK.TRANS64.TRYWAIT P0, [R2+URZ+0x2c0], R3 ;  /* 0x0002c003020075a7 */ /* 0x000ea400080011ff */
[----:B--2---:R-:W-:Y:S05]  /*1bb0*/  @!P0 BRA `(.L_x_25) ;  /* 0x0000008c007c8947 */ /* 0x004fea0003800000 */
.L_x_178:
[----:B------:R-:W-:Y:S01]  /*1bc0*/  VIADD R12, R12, 0x1 ;  /* 0x000000010c0c7836 */ /* 0x000fe20000000000 */
[----:B------:R2:W-:Y:S04]  /*1bd0*/  SYNCS.ARRIVE.TRANS64.A1T0 RZ, [R2+URZ+0x2b0], RZ ;  /* 0x0002b0ff02ff79a7 */ /* 0x0005e800081000ff */
[----:B------:R-:W-:-:S04]  /*1be0*/  ISETP.NE.AND P0, PT, R12, 0x2, PT ;  /* 0x000000020c00780c */ /* 0x000fc80003f05270 */
[----:B------:R-:W-:Y:S02]  /*1bf0*/  SEL R12, R12, RZ, P0 ;  /* 0x000000ff0c0c7207 */ /* 0x000fe40000000000 */
[----:B--2---:R-:W-:-:S04]  /*1c00*/  SEL R2, RZ, 0x1, P0 ;  /* 0x00000001ff027807 */ /* 0x004fc80000000000 */
[----:B------:R-:W-:-:S07]  /*1c10*/  LOP3.LUT R11, R11, R2, RZ, 0x3c, !PT ;  /* 0x000000020b0b7212 */ /* 0x000fce00078e3cff */
.L_x_24:
[----:B------:R-:W-:Y:S01]  /*1c20*/  UMOV UR6, 0x400 ;  /* 0x0000040000067882 */ /* 0x000fe20000000000 */
[----:B------:R-:W-:Y:S01]  /*1c30*/  SHF.L.U32 R2, R17, 0x1f, RZ ;  /* 0x0000001f11027819 */ /* 0x000fe200000006ff */
[----:B-1----:R-:W-:Y:S01]  /*1c40*/  ULEA UR6, UR37, UR6, 0x18 ;  /* 0x0000000625067291 */ /* 0x002fe2000f8ec0ff */
[----:B------:R-:W-:Y:S01]  /*1c50*/  R2UR UR35, R18 ;  /* 0x00000000122372ca */ /* 0x000fe200000e0000 */
[----:B------:R-:W-:Y:S01]  /*1c60*/  UISETP.GE.U32.AND UP0, UPT, UR4, 0x1f, UPT ;  /* 0x0000001f0400788c */ /* 0x000fe2000bf06070 */
[----:B------:R-:W-:Y:S01]  /*1c70*/  R2UR UR11, R19 ;  /* 0x00000000130b72ca */ /* 0x000fe200000e0000 */
[----:B------:R-:W-:Y:S01]  /*1c80*/  ULEA UR8, UR23, UR6, 0x3 ;  /* 0x0000000617087291 */ /* 0x000fe2000f8e18ff */
[----:B------:R-:W-:-:S08]  /*1c90*/  UMOV UR25, URZ ;  /* 0x000000ff00197c82 */ /* 0x000fd00008000000 */
[----:B------:R1:W2:Y:S01]  /*1ca0*/  SYNCS.PHASECHK.TRANS64.TRYWAIT P0, [UR8+0x100], R2 ;  /* 0x00010002ff0075a7 */ /* 0x0002a20008001108 */
[----:B------:R-:W-:-:S13]  /*1cb0*/  R2UR UR8, R15 ;  /* 0x000000000f0872ca */ /* 0x000fda00000e0000 */
[----:B------:R-:W-:Y:S01]  /*1cc0*/  ULEA UR11, UR8, UR11, 0x8 ;  /* 0x0000000b080b7291 */ /* 0x000fe2000f8e40ff */
[----:B-1----:R-:W-:-:S05]  /*1cd0*/  LEA.HI R2, R14, R14, RZ, 0x1 ;  /* 0x0000000e0e027211 */ /* 0x002fca00078f08ff */
[----:B------:R-:W-:-:S05]  /*1ce0*/  IMAD.SHL.U32 R2, R2, 0x40, RZ ;  /* 0x0000004002027824 */ /* 0x000fca00078e00ff */
[----:B------:R-:W-:-:S04]  /*1cf0*/  LOP3.LUT R2, R2, 0xffffff80, RZ, 0xc0, !PT ;  /* 0xffffff8002027812 */ /* 0x000fc800078ec0ff */
[----:B------:R-:W-:-:S13]  /*1d00*/  R2UR UR9, R2 ;  /* 0x00000000020972ca */ /* 0x000fda00000e0000 */
[----:B------:R-:W-:Y:S01]  /*1d10*/  ULOP3.LUT UR35, UR9, 0x40, UR35, 0xf8, !UPT ;  /* 0x0000004009237892 */ /* 0x000fe2000f8ef823 */
[----:B------:R-:W-:Y:S11]  /*1d20*/  BRA.U !UP0, `(.L_x_26) ;  /* 0x0000000108c07547 */ /* 0x000ff6000b800000 */
[----:B------:R-:W-:Y:S01]  /*1d30*/  UMOV UR16, UR21 ;  /* 0x0000001500107c82 */ /* 0x000fe20008000000 */
[----:B------:R-:W-:Y:S01]  /*1d40*/  UMOV UR17, UR23 ;  /* 0x0000001700117c82 */ /* 0x000fe20008000000 */
[----:B------:R-:W-:-:S05]  /*1d50*/  UMOV UR34, URZ ;  /* 0x000000ff00227c82 */ /* 0x000fca0008000000 */
.L_x_32:
[----:B------:R-:W-:Y:S01]  /*1d60*/  ULEA UR33, UR17, UR6, 0x3 ;  /* 0x0000000611217291 */ /* 0x000fe2000f8e18ff */
[----:B------:R-:W-:Y:S01]  /*1d70*/  @P5 MOV R3, 0x3000 ;  /* 0x0000300000035802 */ /* 0x000fe20000000f00 */
[----:B-12-4-:R-:W-:Y:S10]  /*1d80*/  @P0 BRA `(.L_x_27) ;  /* 0x00000000000c0947 */ /* 0x016ff40003800000 */
[----:B------:R-:W-:-:S04]  /*1d90*/  SHF.L.U32 R4, R17, 0x1f, RZ ;  /* 0x0000001f11047819 */ /* 0x000fc800000006ff */
[----:B------:R-:W1:Y:S02]  /*1da0*/  SYNCS.PHASECHK.TRANS64.TRYWAIT P0, [UR33+0x100], R4 ;  /* 0x00010004ff0075a7 */ /* 0x000e640008001121 */
[----:B-1----:R-:W-:Y:S05]  /*1db0*/  @!P0 BRA `(.L_x_28) ;  /* 0x0000008c00108947 */ /* 0x002fea0003800000 */
.L_x_27:
[----:B------:R2:W-:Y:S01]  /*1dc0*/  @P5 SYNCS.ARRIVE.TRANS64 RZ, [UR33], R3 ;  /* 0x00000003ffff59a7 */ /* 0x0005e20008000021 */
[----:B------:R-:W-:Y:S02]  /*1dd0*/  ULOP3.LUT UR8, UR22, 0x2, URZ, 0xfc, !UPT ;  /* 0x0000000216087892 */ /* 0x000fe4000f8efcff */
[----:B------:R-:W-:Y:S02]  /*1de0*/  UIADD3 UR16, UPT, UPT, UR16, 0x1, URZ ;  /* 0x0000000110107890 */ /* 0x000fe4000fffe0ff */
[----:B------:R-:W-:Y:S02]  /*1df0*/  UISETP.NE.AND UP0, UPT, UR8, 0x2, UPT ;  /* 0x000000020800788c */ /* 0x000fe4000bf05270 */
[----:B------:R-:W-:-:S07]  /*1e00*/  UISETP.NE.AND UP2, UPT, UR16, 0x1, UPT ;  /* 0x000000011000788c */ /* 0x000fce000bf45270 */
[----:B------:R-:W-:Y:S05]  /*1e10*/  BRA.U UP0, `(.L_x_29) ;  /* 0x0000000100047547 */ /* 0x000fea000b800000 */
[----:B------:R-:W-:Y:S05]  /*1e20*/  BPT.TRAP 0x1 ;  /* 0x000000040000795c */ /* 0x000fea0000300000 */
.L_x_29:
[----:B------:R-:W-:Y:S04]  /*1e30*/  BSSY.RECONVERGENT B0, `(.L_x_30) ;  /* 0x0000003000007945 */ /* 0x000fe80003800200 */
[----:B------:R-:W-:Y:S05]  /*1e40*/  @!P4 BRA `(.L_x_31) ;  /* 0x000000000004c947 */ /* 0x000fea0003800000 */
[----:B------:R-:W-:Y:S05]  /*1e50*/  BPT.TRAP 0x1 ;  /* 0x000000040000795c */ /* 0x000fea0000300000 */
.L_x_31:
[----:B------:R-:W-:Y:S05]  /*1e60*/  BSYNC.RECONVERGENT B0 ;  /* 0x0000000000007941 */ /* 0x000fea0003800200 */
.L_x_30:
[----:B------:R-:W-:Y:S02]  /*1e70*/  UIADD3 UR23, UPT, UPT, UR17, 0x1, URZ ;  /* 0x0000000111177890 */ /* 0x000fe4000fffe0ff */
[----:B------:R-:W-:Y:S02]  /*1e80*/  ULEA UR32, UR17, UR6, 0xb ;  /* 0x0000000611207291 */ /* 0x000fe4000f8e58ff */
[----:B------:R-:W-:Y:S02]  /*1e90*/  UISETP.NE.AND UP0, UPT, UR23, 0x20, UPT ;  /* 0x000000201700788c */ /* 0x000fe4000bf05270 */
[----:B------:R-:W-:Y:S02]  /*1ea0*/  UIADD3 UR28, UP1, UPT, UR14, 0x80, URZ ;  /* 0x000000800e1c7890 */ /* 0x000fe4000ff3e0ff */
[----:B------:R-:W-:Y:S02]  /*1eb0*/  USEL UR9, URZ, 0x1, UP0 ;  /* 0x00000001ff097887 */ /* 0x000fe40008000000 */
[----:B------:R-:W-:-:S02]  /*1ec0*/  USEL UR23, UR23, URZ, UP0 ;  /* 0x000000ff17177287 */ /* 0x000fc40008000000 */
[----:B------:R-:W-:Y:S02]  /*1ed0*/  UIADD3 UR26, UP0, UPT, UR14, 0x180, URZ ;  /* 0x000001800e1a7890 */ /* 0x000fe4000ff1e0ff */
[----:B------:R-:W-:Y:S01]  /*1ee0*/  ULEA UR8, UR23, UR6, 0x3 ;  /* 0x0000000617087291 */ /* 0x000fe2000f8e18ff */
[----:B------:R-:W-:Y:S01]  /*1ef0*/  LOP3.LUT R17, R17, UR9, RZ, 0x3c, !PT ;  /* 0x0000000911117c12 */ /* 0x000fe2000f8e3cff */
[----:B------:R-:W-:Y:S02]  /*1f00*/  ULOP3.LUT UR33, UR33, 0xfefffff8, URZ, 0xc0, !UPT ;  /* 0xfefffff821217892 */ /* 0x000fe4000f8ec0ff */
[----:B------:R-:W-:Y:S01]  /*1f10*/  UIADD3.X UR29, UPT, UPT, URZ, UR15, URZ, UP1, !UPT ;  /* 0x0000000fff1d7290 */ /* 0x000fe20008ffe4ff */
[----:B-1----:R-:W-:Y:S01]  /*1f20*/  SHF.L.U32 R2, R17, 0x1f, RZ ;  /* 0x0000001f11027819 */ /* 0x002fe200000006ff */
[----:B------:R-:W-:Y:S02]  /*1f30*/  UIADD3 UR32, UPT, UPT, UR32, 0x8600, URZ ;  /* 0x0000860020207890 */ /* 0x000fe4000fffe0ff */
[----:B------:R-:W-:Y:S01]  /*1f40*/  UIADD3.X UR27, UPT, UPT, URZ, UR15, URZ, UP0, !UPT ;  /* 0x0000000fff1b7290 */ /* 0x000fe200087fe4ff */
[----:B------:R1:W4:Y:S01]  /*1f50*/  SYNCS.PHASECHK.TRANS64.TRYWAIT P0, [UR8+0x100], R2 ;  /* 0x00010002ff0075a7 */ /* 0x0003220008001108 */
[----:B------:R-:W-:Y:S01]  /*1f60*/  ULEA UR8, UR17, UR6, 0xc ;  /* 0x0000000611087291 */ /* 0x000fe2000f8e60ff */
[----:B------:R-:W-:Y:S01]  /*1f70*/  UMOV UR18, 0x0 ;  /* 0x0000000000127882 */ /* 0x000fe20000000000 */
[----:B------:R-:W-:-:S02]  /*1f80*/  UMOV UR19, 0x10000000 ;  /* 0x1000000000137882 */ /* 0x000fc40000000000 */
[----:B------:R-:W-:Y:S01]  /*1f90*/  UIADD3 UR8, UPT, UPT, UR8, 0x18600, URZ ;  /* 0x0001860008087890 */ /* 0x000fe2000fffe0ff */
[----:B------:R2:W-:Y:S01]  /*1fa0*/  UTMALDG.3D.2CTA [UR32], [UR28], desc[UR18] ;  /* 0x000012201c0075b4 */ /* 0x0005e20008211000 */
[----:B------:R-:W-:Y:S01]  /*1fb0*/  UMOV UR10, UR34 ;  /* 0x00000022000a7c82 */ /* 0x000fe20008000000 */
[----:B------:R-:W-:Y:S01]  /*1fc0*/  UMOV UR12, UR36 ;  /* 0x00000024000c7c82 */ /* 0x000fe20008000000 */
[----:B------:R-:W-:Y:S01]  /*1fd0*/  UMOV UR9, UR33 ;  /* 0x0000002100097c82 */ /* 0x000fe20008000000 */
[----:B------:R-:W-:Y:S01]  /*1fe0*/  UMOV UR25, UR13 ;  /* 0x0000000d00197c82 */ /* 0x000fe20008000000 */
[----:B------:R-:W-:-:S03]  /*1ff0*/  UMOV UR17, UR23 ;  /* 0x0000001700117c82 */ /* 0x000fc60008000000 */
[----:B------:R1:W-:Y:S01]  /*2000*/  UTMALDG.3D.2CTA [UR8], [UR26], desc[UR18] ;  /* 0x000012081a0075b4 */ /* 0x0003e20008211000 */
[----:B--2---:R-:W-:Y:S01]  /*2010*/  UIADD3 UR34, UPT, UPT, UR34, 0x10, URZ ;  /* 0x0000001022227890 */ /* 0x004fe2000fffe0ff */
[----:B------:R-:W-:Y:S11]  /*2020*/  BRA.U UP2, `(.L_x_32) ;  /* 0xfffffffd024c7547 */ /* 0x000ff6000b83ffff */
.L_x_26:
[----:B-1----:R-:W-:Y:S01]  /*2030*/  ULEA UR8, UR23, UR6, 0x3 ;  /* 0x0000000617087291 */ /* 0x002fe2000f8e18ff */
[----:B------:R-:W-:Y:S01]  /*2040*/  SHF.L.U32 R2, R17, 0x1f, RZ ;  /* 0x0000001f11027819 */ /* 0x000fe200000006ff */
[----:B------:R-:W-:Y:S01]  /*2050*/  @!P1 SYNCS.ARRIVE.TRANS64.A1T0 RZ, [UR6+0x248], RZ ;  /* 0x000248ffffff99a7 */ /* 0x000fe20008100006 */
[----:B------:R-:W-:-:S06]  /*2060*/  UISETP.GT.AND UP0, UPT, UR7, UR5, UPT ;  /* 0x000000050700728c */ /* 0x000fcc000bf04270 */
[----:B--2-4-:R1:W2:Y:S03]  /*2070*/  SYNCS.PHASECHK.TRANS64.TRYWAIT P0, [UR8+0x100], R2 ;  /* 0x00010002ff0075a7 */ /* 0x0142a60008001108 */
[----:B------:R-:W-:Y:S05]  /*2080*/  BRA.U !UP0, `(.L_x_33) ;  /* 0x0000000108c07547 */ /* 0x000fea000b800000 */
[----:B------:R-:W-:Y:S01]  /*2090*/  UIADD3 UR26, UPT, UPT, UR24, UR25, URZ ;  /* 0x00000019181a7290 */ /* 0x000fe2000fffe0ff */
[----:B------:R-:W-:-:S11]  /*20a0*/  UMOV UR27, UR23 ;  /* 0x00000017001b7c82 */ /* 0x000fd60008000000 */
.L_x_39:
[----:B------:R-:W-:Y:S01]  /*20b0*/  ULEA UR17, UR27, UR6, 0x3 ;  /* 0x000000061b117291 */ /* 0x000fe2000f8e18ff */
[----:B--2---:R-:W-:Y:S01]  /*20c0*/  @P5 MOV R3, 0x3000 ;  /* 0x0000300000035802 */ /* 0x004fe20000000f00 */
[----:B-12---:R-:W-:Y:S10]  /*20d0*/  @P0 BRA `(.L_x_34) ;  /* 0x00000000000c0947 */ /* 0x006ff40003800000 */
[----:B------:R-:W-:-:S04]  /*20e0*/  SHF.L.U32 R4, R17, 0x1f, RZ ;  /* 0x0000001f11047819 */ /* 0x000fc800000006ff */
[----:B------:R-:W2:Y:S02]  /*20f0*/  SYNCS.PHASECHK.TRANS64.TRYWAIT P0, [UR17+0x100], R4 ;  /* 0x00010004ff0075a7 */ /* 0x000ea40008001111 */
[----:B--2---:R-:W-:Y:S05]  /*2100*/  @!P0 BRA `(.L_x_35) ;  /* 0x0000008800548947 */ /* 0x004fea0003800000 */
.L_x_34:
[----:B------:R2:W-:Y:S01]  /*2110*/  @P5 SYNCS.ARRIVE.TRANS64 RZ, [UR17], R3 ;  /* 0x00000003ffff59a7 */ /* 0x0005e20008000011 */
[----:B------:R-:W-:-:S04]  /*2120*/  ULOP3.LUT UR8, UR22, 0x2, URZ, 0xfc, !UPT ;  /* 0x0000000216087892 */ /* 0x000fc8000f8efcff */
[----:B------:R-:W-:-:S09]  /*2130*/  UISETP.NE.AND UP0, UPT, UR8, 0x2, UPT ;  /* 0x000000020800788c */ /* 0x000fd2000bf05270 */
[----:B------:R-:W-:Y:S05]  /*2140*/  BRA.U UP0, `(.L_x_36) ;  /* 0x0000000100047547 */ /* 0x000fea000b800000 */
[----:B------:R-:W-:Y:S05]  /*2150*/  BPT.TRAP 0x1 ;  /* 0x000000040000795c */ /* 0x000fea0000300000 */
.L_x_36:
[----:B------:R-:W-:Y:S04]  /*2160*/  BSSY.RECONVERGENT B0, `(.L_x_37) ;  /* 0x0000003000007945 */ /* 0x000fe80003800200 */
[----:B------:R-:W-:Y:S05]  /*2170*/  @!P4 BRA `(.L_x_38) ;  /* 0x000000000004c947 */ /* 0x000fea0003800000 */
[----:B------:R-:W-:Y:S05]  /*2180*/  BPT.TRAP 0x1 ;  /* 0x000000040000795c */ /* 0x000fea0000300000 */
.L_x_38:
[----:B------:R-:W-:Y:S05]  /*2190*/  BSYNC.RECONVERGENT B0 ;  /* 0x0000000000007941 */ /* 0x000fea0003800200 */
.L_x_37:
        /* <DEDUP_REMOVED lines=9> */
[----:B------:R-:W-:Y:S02]  /*2230*/  USHF.L.U32 UR18, UR25, 0x4, URZ ;  /* 0x0000000419127899 */ /* 0x000fe400080006ff */
[----:B------:R-:W-:Y:S01]  /*2240*/  ULOP3.LUT UR17, UR17, 0xfefffff8, URZ, 0xc0, !UPT ;  /* 0xfefffff811117892 */ /* 0x000fe2000f8ec0ff */
[----:B-1----:R-:W-:Y:S01]  /*2250*/  SHF.L.U32 R2, R17, 0x1f, RZ ;  /* 0x0000001f11027819 */ /* 0x002fe200000006ff */
[----:B------:R-:W-:Y:S02]  /*2260*/  UIADD3 UR16, UPT, UPT, UR16, 0x8600, URZ ;  /* 0x0000860010107890 */ /* 0x000fe4000fffe0ff */
[----:B------:R-:W-:Y:S01]  /*2270*/  UIADD3.X UR33, UPT, UPT, URZ, UR15, URZ, UP1, !UPT ;  /* 0x0000000fff217290 */ /* 0x000fe20008ffe4ff */
[----:B------:R4:W1:Y:S01]  /*2280*/  SYNCS.PHASECHK.TRANS64.TRYWAIT P0, [UR8+0x100], R2 ;  /* 0x00010002ff0075a7 */ /* 0x0008620008001108 */
[----:B------:R-:W-:-:S02]  /*2290*/  ULEA UR8, UR27, UR6, 0xc ;  /* 0x000000061b087291 */ /* 0x000fc4000f8e60ff */
[----:B------:R-:W-:Y:S02]  /*22a0*/  UIADD3.X UR31, UPT, UPT, URZ, UR15, URZ, UP0, !UPT ;  /* 0x0000000fff1f7290 */ /* 0x000fe400087fe4ff */
[----:B------:R-:W-:Y:S01]  /*22b0*/  UIADD3 UR8, UPT, UPT, UR8, 0x18600, URZ ;  /* 0x0001860008087890 */ /* 0x000fe2000fffe0ff */
[----:B------:R-:W-:Y:S01]  /*22c0*/  UMOV UR28, 0x0 ;  /* 0x00000000001c7882 */ /* 0x000fe20000000000 */
[----:B------:R-:W-:Y:S01]  /*22d0*/  UMOV UR29, 0x10000000 ;  /* 0x10000000001d7882 */ /* 0x000fe20000000000 */
[----:B------:R-:W-:Y:S01]  /*22e0*/  UMOV UR19, UR35 ;  /* 0x0000002300137c82 */ /* 0x000fe20008000000 */
[----:B------:R-:W-:Y:S01]  /*22f0*/  UMOV UR20, UR36 ;  /* 0x0000002400147c82 */ /* 0x000fe20008000000 */
[----:B------:R-:W-:Y:S01]  /*2300*/  UMOV UR12, UR36 ;  /* 0x00000024000c7c82 */ /* 0x000fe20008000000 */
[----:B------:R-:W-:Y:S01]  /*2310*/  UMOV UR9, UR17 ;  /* 0x0000001100097c82 */ /* 0x000fe20008000000 */
[----:B------:R-:W-:Y:S01]  /*2320*/  UMOV UR10, UR18 ;  /* 0x00000012000a7c82 */ /* 0x000fe20008000000 */
[----:B------:R4:W-:Y:S01]  /*2330*/  UTMALDG.3D.2CTA [UR16], [UR32], desc[UR28] ;  /* 0x00001c10200075b4 */ /* 0x0009e20008211000 */
[----:B------:R-:W-:Y:S01]  /*2340*/  UIADD3 UR25, UPT, UPT, UR25, 0x1, URZ ;  /* 0x0000000119197890 */ /* 0x000fe2000fffe0ff */
[----:B------:R-:W-:-:S03]  /*2350*/  UMOV UR27, UR23 ;  /* 0x00000017001b7c82 */ /* 0x000fc60008000000 */
[----:B------:R-:W-:Y:S01]  /*2360*/  UISETP.NE.AND UP0, UPT, UR25, UR26, UPT ;  /* 0x0000001a1900728c */ /* 0x000fe2000bf05270 */
[----:B------:R4:W-:Y:S08]  /*2370*/  UTMALDG.3D.2CTA [UR8], [UR30], desc[UR28] ;  /* 0x00001c081e0075b4 */ /* 0x0009f00008211000 */
[----:B----4-:R-:W-:Y:S05]  /*2380*/  BRA.U UP0, `(.L_x_39) ;  /* 0xfffffffd00487547 */ /* 0x010fea000b83ffff */
.L_x_33:
[C---:B-1----:R-:W-:Y:S01]  /*2390*/  LEA R2, R16.reuse, UR6, 0x3 ;  /* 0x0000000610027c11 */ /* 0x042fe2000f8e18ff */
[----:B------:R-:W-:Y:S01]  /*23a0*/  NOP ;  /* 0x0000000000007918 */ /* 0x000fe20000000000 */
[----:B--2---:R-:W-:Y:S02]  /*23b0*/  SHF.L.U32 R3, R13, 0x1f, RZ ;  /* 0x0000001f0d037819 */ /* 0x004fe400000006ff */
[----:B------:R-:W-:Y:S02]  /*23c0*/  LEA R4, R16, UR6, 0x4 ;  /* 0x0000000610047c11 */ /* 0x000fe4000f8e20ff */
[----:B------:R-:W1:Y:S02]  /*23d0*/  SYNCS.PHASECHK.TRANS64.TRYWAIT P0, [R2+URZ+0x250], R3 ;  /* 0x00025003020075a7 */ /* 0x000e6400080011ff */
[----:B-1----:R-:W-:Y:S05]  /*23e0*/  @!P0 BRA `(.L_x_40) ;  /* 0x0000008400b48947 */ /* 0x002fea0003800000 */
.L_x_181:
[----:B------:R-:W2:Y:S01]  /*23f0*/  LDS.128 R4, [R4+0x2e0] ;  /* 0x0002e00004047984 */ /* 0x000ea20000000c00 */
[----:B------:R-:W-:Y:S01]  /*2400*/  ISETP.GE.AND P0, PT, R40, 0x1, PT ;  /* 0x000000012800780c */ /* 0x000fe20003f06270 */
[----:B-1----:R-:W-:Y:S01]  /*2410*/  VIADD R2, R2, 0x260 ;  /* 0x0000026002027836 */ /* 0x002fe20000000000 */
[----:B------:R-:W-:Y:S01]  /*2420*/  @!PT LDS RZ, [RZ] ;  /* 0x00000000fffff984 */ /* 0x000fe20000000800 */
[----:B------:R-:W-:Y:S01]  /*2430*/  @!PT LDS RZ, [RZ] ;  /* 0x00000000fffff984 */ /* 0x000fe20000000800 */
[----:B------:R-:W-:Y:S01]  /*2440*/  @!PT LDS RZ, [RZ] ;  /* 0x00000000fffff984 */ /* 0x000fe20000000800 */
[----:B------:R-:W-:Y:S01]  /*2450*/  @!PT LDS RZ, [RZ] ;  /* 0x00000000fffff984 */ /* 0x000fe20000000800 */
[----:B------:R1:W-:Y:S06]  /*2460*/  MEMBAR.ALL.CTA ;  /* 0x0000000000007992 */ /* 0x0003ec0000008000 */
[----:B-1----:R-:W1:Y:S01]  /*2470*/  FENCE.VIEW.ASYNC.S ;  /* 0x00000000000073c6 */ /* 0x002e620000000000 */
[----:B------:R-:W-:-:S04]  /*2480*/  PRMT R2, RZ, 0x654, R2 ;  /* 0x00000654ff027816 */ /* 0x000fc80000000002 */
[----:B-1----:R1:W-:Y:S01]  /*2490*/  SYNCS.ARRIVE.TRANS64.RED.A1T0 RZ, [R2+URZ], RZ ;  /* 0x000000ff02ff79a7 */ /* 0x0023e200081004ff */
[----:B--2---:R-:W-:-:S13]  /*24a0*/  LOP3.LUT P2, RZ, R6, 0x1, RZ, 0xc0, !PT ;  /* 0x0000000106ff7812 */ /* 0x004fda000784c0ff */
[----:B------:R-:W-:Y:S01]  /*24b0*/  @P2 SHF.R.U32.HI R3, RZ, 0x10, R5 ;  /* 0x00000010ff032819 */ /* 0x000fe20000011605 */
[----:B------:R-:W-:Y:S01]  /*24c0*/  VOTEU.ANY UP0, P2 ;  /* 0x0000000000ff7886 */ /* 0x000fe20001000100 */
[----:B------:R-:W-:Y:S02]  /*24d0*/  @P2 MOV R10, R4 ;  /* 0x00000004000a2202 */ /* 0x000fe40000000f00 */
[----:B------:R-:W-:Y:S02]  /*24e0*/  @P2 R2UR.BROADCAST UR8, R3 ;  /* 0x00000000030822ca */ /* 0x000fe400008e0000 */
[----:B------:R-:W-:-:S11]  /*24f0*/  @P2 LOP3.LUT R9, R5, 0xffff, RZ, 0xc0, !PT ;  /* 0x0000ffff05092812 */ /* 0x000fd600078ec0ff */
[----:B------:R-:W-:Y:S01]  /*2500*/  @UP0 UMOV UR36, UR8 ;  /* 0x0000000800240c82 */ /* 0x000fe20008000000 */
[----:B-1----:R-:W-:Y:S05]  /*2510*/  @!P0 BRA `(.L_x_41) ;  /* 0x0000000000b88947 */ /* 0x002fea0003800000 */
[----:B------:R-:W3:Y:S01]  /*2520*/  LDC.64 R4, c[0x0][0xb18] ;  /* 0x0002c600ff047b82 */ /* 0x000ee20000000a00 */
[----:B------:R-:W-:-:S07]  /*2530*/  ISETP.NE.AND P3, PT, R40, 0x1, PT ;  /* 0x000000012800780c */ /* 0x000fce0003f65270 */
[----:B------:R-:W1:Y:S08]  /*2540*/  LDC.64 R6, c[0x0][0xb10] ;  /* 0x0002c400ff067b82 */ /* 0x000e700000000a00 */
[----:B------:R-:W2:Y:S08]  /*2550*/  LDC R14, c[0x0][0xb20] ;  /* 0x0002c800ff0e7b82 */ /* 0x000eb00000000800 */
[----:B------:R-:W4:Y:S01]  /*2560*/  LDC R15, c[0x0][0xb0c] ;  /* 0x0002c300ff0f7b82 */ /* 0x000f220000000800 */
[----:B---3--:R-:W-:Y:S01]  /*2570*/  IMAD.HI.U32 R21, R0, R5, RZ ;  /* 0x0000000500157227 */ /* 0x008fe200078e00ff */
[----:B------:R-:W-:-:S03]  /*2580*/  ISETP.NE.AND P0, PT, R4, 0x1, PT ;  /* 0x000000010400780c */ /* 0x000fc60003f05270 */
[----:B------:R-:W-:-:S03]  /*2590*/  IMAD.HI.U32 R5, R9, R5, RZ ;  /* 0x0000000509057227 */ /* 0x000fc600078e00ff */
[----:B------:R-:W3:Y:S01]  /*25a0*/  LDC.64 R2, c[0x0][0xb28] ;  /* 0x0002ca00ff027b82 */ /* 0x000ee20000000a00 */
[----:B-1----:R-:W-:-:S04]  /*25b0*/  IMAD.HI.U32 R22, R8, R6, RZ ;  /* 0x0000000608167227 */ /* 0x002fc800078e00ff */
[----:B------:R-:W-:Y:S01]  /*25c0*/  IMAD.HI.U32 R23, R10, R6, RZ ;  /* 0x000000060a177227 */ /* 0x000fe200078e00ff */
[----:B------:R-:W-:Y:S02]  /*25d0*/  SHF.R.U32.HI R22, RZ, R7, R22 ;  /* 0x00000007ff167219 */ /* 0x000fe40000011616 */
[-C--:B--2---:R-:W-:Y:S02]  /*25e0*/  SHF.R.U32.HI R21, RZ, R14.reuse, R21 ;  /* 0x0000000eff157219 */ /* 0x084fe40000011615 */
[----:B------:R-:W-:Y:S02]  /*25f0*/  SHF.R.U32.HI R5, RZ, R14, R5 ;  /* 0x0000000eff057219 */ /* 0x000fe40000011605 */
[----:B------:R-:W-:Y:S02]  /*2600*/  SEL R21, R0, R21, !P0 ;  /* 0x0000001500157207 */ /* 0x000fe40004000000 */
[----:B------:R-:W-:Y:S02]  /*2610*/  SHF.R.U32.HI R23, RZ, R7, R23 ;  /* 0x00000007ff177219 */ /* 0x000fe40000011617 */
[----:B----4-:R-:W-:-:S02]  /*2620*/  ISETP.NE.AND P1, PT, R15, 0x1, PT ;  /* 0x000000010f00780c */ /* 0x010fc40003f25270 */
[----:B------:R-:W-:Y:S02]  /*2630*/  SEL R5, R9, R5, !P0 ;  /* 0x0000000509057207 */ /* 0x000fe40004000000 */
[----:B------:R-:W-:Y:S02]  /*2640*/  SEL R22, R8, R22, !P1 ;  /* 0x0000001608167207 */ /* 0x000fe40004800000 */
[----:B------:R-:W-:Y:S01]  /*2650*/  SEL R23, R10, R23, !P1 ;  /* 0x000000170a177207 */ /* 0x000fe20004800000 */
[----:B---3--:R-:W-:-:S04]  /*2660*/  IMAD.HI.U32 R20, R21, R2, RZ ;  /* 0x0000000215147227 */ /* 0x008fc800078e00ff */
        /* <DEDUP_REMOVED lines=10> */
[----:B------:R-:W-:-:S04]  /*2710*/  @!P0 IMAD.HI.U32 R7, R23, R2, RZ ;  /* 0x0000000217078227 */ /* 0x000fc800078e00ff */
[----:B------:R-:W-:Y:S01]  /*2720*/  IMAD.MOV R2, RZ, RZ, -R6 ;  /* 0x000000ffff027224 */ /* 0x000fe200078e0a06 */
[----:B------:R-:W-:Y:S02]  /*2730*/  @!P0 SHF.R.U32.HI R3, RZ, R3, R7 ;  /* 0x00000003ff038219 */ /* 0x000fe40000011607 */
[----:B------:R-:W-:Y:S01]  /*2740*/  IADD3 R7, PT, PT, -R5, RZ, RZ ;  /* 0x000000ff05077210 */ /* 0x000fe20007ffe1ff */
[----:B------:R-:W-:Y:S01]  /*2750*/  IMAD R2, R40, R2, R5 ;  /* 0x0000000228027224 */ /* 0x000fe200078e0205 */
        /* <DEDUP_REMOVED lines=10> */
.L_x_41:
[----:B------:R-:W1:Y:S02]  /*2800*/  LDCU UR8, c[0x0][0xb30] ;  /* 0x00016600ff0877ac */ /* 0x000e640008000800 */
[----:B-1----:R-:W-:-:S09]  /*2810*/  UISETP.NE.AND UP0, UPT, UR8, 0x1, UPT ;  /* 0x000000010800788c */ /* 0x002fd2000bf05270 */
[----:B------:R-:W-:Y:S05]  /*2820*/  BRA.U UP0, `(.L_x_42) ;  /* 0x0000000100407547 */ /* 0x000fea000b800000 */
[----:B------:R-:W1:Y:S08]  /*2830*/  LDC.64 R4, c[0x0][0xb10] ;  /* 0x0002c400ff047b82 */ /* 0x000e700000000a00 */
[----:B------:R-:W2:Y:S08]  /*2840*/  LDC.64 R2, c[0x0][0xb18] ;  /* 0x0002c600ff027b82 */ /* 0x000eb00000000a00 */
[----:B------:R-:W4:Y:S08]  /*2850*/  LDC R6, c[0x0][0xb20] ;  /* 0x0002c800ff067b82 */ /* 0x000f300000000800 */
[----:B------:R-:W3:Y:S01]  /*2860*/  LDC R7, c[0x0][0xb0c] ;  /* 0x0002c300ff077b82 */ /* 0x000ee20000000800 */
[----:B-1----:R-:W-:-:S05]  /*2870*/  IMAD.HI.U32 R4, R10, R4, RZ ;  /* 0x000000040a047227 */ /* 0x002fca00078e00ff */
[----:B------:R-:W-:Y:S01]  /*2880*/  SHF.R.U32.HI R4, RZ, R5, R4 ;  /* 0x00000005ff047219 */ /* 0x000fe20000011604 */
[----:B--2---:R-:W-:Y:S01]  /*2890*/  IMAD.HI.U32 R3, R9, R3, RZ ;  /* 0x0000000309037227 */ /* 0x004fe200078e00ff */
[----:B------:R-:W-:-:S04]  /*28a0*/  ISETP.NE.AND P0, PT, R2, 0x1, PT ;  /* 0x000000010200780c */ /* 0x000fc80003f05270 */
[----:B----4-:R-:W-:-:S04]  /*28b0*/  SHF.R.U32.HI R3, RZ, R6, R3 ;  /* 0x00000006ff037219 */ /* 0x010fc80000011603 */
[----:B------:R-:W-:Y:S02]  /*28c0*/  SEL R3, R9, R3, !P0 ;  /* 0x0000000309037207 */ /* 0x000fe40004000000 */
[----:B---3--:R-:W-:-:S04]  /*28d0*/  ISETP.NE.AND P1, PT, R7, 0x1, PT ;  /* 0x000000010700780c */ /* 0x008fc80003f25270 */
[----:B------:R-:W-:-:S05]  /*28e0*/  SEL R4, R10, R4, !P1 ;  /* 0x000000040a047207 */ /* 0x000fca0004800000 */
[----:B------:R-:W-:Y:S02]  /*28f0*/  IMAD.IADD R5, R3, 0x1, -R4 ;  /* 0x0000000103057824 */ /* 0x000fe400078e0a04 */
[----:B------:R-:W-:Y:S02]  /*2900*/  IMAD.IADD R3, R4, 0x1, -R3 ;  /* 0x0000000104037824 */ /* 0x000fe400078e0a03 */
[----:B------:R-:W-:Y:S02]  /*2910*/  IMAD R10, R5, R7, R10 ;  /* 0x00000007050a7224 */ /* 0x000fe400078e020a */
[----:B------:R-:W-:-:S07]  /*2920*/  IMAD R9, R3, R2, R9 ;  /* 0x0000000203097224 */ /* 0x000fce00078e0209 */
.L_x_42:
[----:B------:R-:W-:Y:S01]  /*2930*/  VIADD R16, R16, 0x1 ;  /* 0x0000000110107836 */ /* 0x000fe20000000000 */
[----:B------:R-:W-:Y:S01]  /*2940*/  PLOP3.LUT P1, PT, PT, PT, PT, 0x80, 0x8 ;  /* 0x000000000008781c */ /* 0x000fe20003f2f070 */
[----:B------:R-:W-:Y:S02]  /*2950*/  IMAD.IADD R14, R10, 0x1, R91 ;  /* 0x000000010a0e7824 */ /* 0x000fe400078e025b */
[----:B------:R-:W-:Y:S01]  /*2960*/  IMAD.IADD R15, R9, 0x1, R90 ;  /* 0x00000001090f7824 */ /* 0x000fe200078e025a */
[----:B------:R-:W-:-:S04]  /*2970*/  ISETP.NE.AND P0, PT, R16, 0x2, PT ;  /* 0x000000021000780c */ /* 0x000fc80003f05270 */
[----:B------:R-:W-:Y:S02]  /*2980*/  SEL R2, RZ, 0x1, P0 ;  /* 0x00000001ff027807 */ /* 0x000fe40000000000 */
[----:B------:R-:W-:Y:S02]  /*2990*/  SEL R16, R16, RZ, P0 ;  /* 0x000000ff10107207 */ /* 0x000fe40000000000 */
[----:B------:R-:W-:Y:S01]  /*29a0*/  LOP3.LUT R13, R13, R2, RZ, 0x3c, !PT ;  /* 0x000000020d0d7212 */ /* 0x000fe200078e3cff */
[----:B------:R-:W-:Y:S06]  /*29b0*/  @P2 BRA `(.L_x_43) ;  /* 0xfffffff000582947 */ /* 0x000fec000383ffff */
[----:B------:R-:W-:Y:S01]  /*29c0*/  UIADD3 UR6, UPT, UPT, UR6, 0x100, URZ ;  /* 0x0000010006067890 */ /* 0x000fe2000fffe0ff */
[----:B------:R-:W-:-:S03]  /*29d0*/  SHF.L.U32 R2, R17, 0x1f, RZ ;  /* 0x0000001f11027819 */ /* 0x000fc600000006ff */
[----:B------:R-:W-:-:S09]  /*29e0*/  ULEA UR4, UR23, UR6, 0x3 ;  /* 0x0000000617047291 */ /* 0x000fd2000f8e18ff */
[----:B------:R-:W1:Y:S02]  /*29f0*/  SYNCS.PHASECHK.TRANS64.TRYWAIT P0, [UR4], R2 ;  /* 0x00000002ff0075a7 */ /* 0x000e640008001104 */
[----:B-1----:R-:W-:Y:S05]  /*2a00*/  @!P0 BRA `(.L_x_44) ;  /* 0x0000008000408947 */ /* 0x002fea0003800000 */
.L_x_183:
[----:B------:R-:W-:-:S04]  /*2a10*/  UIADD3 UR5, UPT, UPT, UR23, 0x1, URZ ;  /* 0x0000000117057890 */ /* 0x000fc8000fffe0ff */
[----:B------:R-:W-:-:S04]  /*2a20*/  UISETP.NE.AND UP0, UPT, UR5, 0x20, UPT ;  /* 0x000000200500788c */ /* 0x000fc8000bf05270 */
[----:B------:R-:W-:Y:S02]  /*2a30*/  USEL UR7, URZ, 0x1, UP0 ;  /* 0x00000001ff077887 */ /* 0x000fe40008000000 */
[----:B------:R-:W-:-:S04]  /*2a40*/  USEL UR5, UR5, URZ, UP0 ;  /* 0x000000ff05057287 */ /* 0x000fc80008000000 */
[----:B------:R-:W-:Y:S01]  /*2a50*/  ULEA UR4, UR5, UR6, 0x3 ;  /* 0x0000000605047291 */ /* 0x000fe2000f8e18ff */
[----:B-1----:R-:W-:-:S04]  /*2a60*/  LOP3.LUT R2, R17, UR7, RZ, 0x3c, !PT ;  /* 0x0000000711027c12 */ /* 0x002fc8000f8e3cff */
[----:B------:R-:W-:-:S04]  /*2a70*/  SHF.L.U32 R3, R2, 0x1f, RZ ;  /* 0x0000001f02037819 */ /* 0x000fc800000006ff */
[----:B------:R-:W1:Y:S02]  /*2a80*/  SYNCS.PHASECHK.TRANS64.TRYWAIT P0, [UR4], R3 ;  /* 0x00000003ff0075a7 */ /* 0x000e640008001104 */
[----:B-1----:R-:W-:Y:S05]  /*2a90*/  @!P0 BRA `(.L_x_45) ;  /* 0x0000008000348947 */ /* 0x002fea0003800000 */
.L_x_185:
[----:B------:R-:W-:-:S04]  /*2aa0*/  UIADD3 UR5, UPT, UPT, UR5, 0x1, URZ ;  /* 0x0000000105057890 */ /* 0x000fc8000fffe0ff */
[----:B------:R-:W-:-:S04]  /*2ab0*/  UISETP.NE.AND UP0, UPT, UR5, 0x20, UPT ;  /* 0x000000200500788c */ /* 0x000fc8000bf05270 */
[----:B------:R-:W-:Y:S02]  /*2ac0*/  USEL UR7, URZ, 0x1, UP0 ;  /* 0x00000001ff077887 */ /* 0x000fe40008000000 */
[----:B------:R-:W-:-:S04]  /*2ad0*/  USEL UR5, UR5, URZ, UP0 ;  /* 0x000000ff05057287 */ /* 0x000fc80008000000 */
[----:B------:R-:W-:Y:S01]  /*2ae0*/  ULEA UR4, UR5, UR6, 0x3 ;  /* 0x0000000605047291 */ /* 0x000fe2000f8e18ff */
[----:B------:R-:W-:-:S04]  /*2af0*/  LOP3.LUT R2, R2, UR7, RZ, 0x3c, !PT ;  /* 0x0000000702027c12 */ /* 0x000fc8000f8e3cff */
[----:B-1----:R-:W-:-:S04]  /*2b00*/  SHF.L.U32 R3, R2, 0x1f, RZ ;  /* 0x0000001f02037819 */ /* 0x002fc800000006ff */
[----:B------:R-:W1:Y:S02]  /*2b10*/  SYNCS.PHASECHK.TRANS64.TRYWAIT P0, [UR4], R3 ;  /* 0x00000003ff0075a7 */ /* 0x000e640008001104 */
[----:B-1----:R-:W-:Y:S05]  /*2b20*/  @!P0 BRA `(.L_x_46) ;  /* 0x0000008000288947 */ /* 0x002fea0003800000 */
.L_x_187:
        /* <DEDUP_REMOVED lines=9> */
.L_x_189:
        /* <DEDUP_REMOVED lines=9> */
.L_x_191:
        /* <DEDUP_REMOVED lines=9> */
.L_x_193:
        /* <DEDUP_REMOVED lines=9> */
.L_x_195:
        /* <DEDUP_REMOVED lines=9> */
.L_x_197:
        /* <DEDUP_REMOVED lines=9> */
.L_x_199:
        /* <DEDUP_REMOVED lines=9> */
.L_x_201:
        /* <DEDUP_REMOVED lines=9> */
.L_x_203:
        /* <DEDUP_REMOVED lines=9> */
.L_x_205:
        /* <DEDUP_REMOVED lines=9> */
.L_x_207:
        /* <DEDUP_REMOVED lines=9> */
.L_x_209:
        /* <DEDUP_REMOVED lines=9> */
.L_x_211:
        /* <DEDUP_REMOVED lines=9> */
.L_x_213:
        /* <DEDUP_REMOVED lines=9> */
.L_x_215:
        /* <DEDUP_REMOVED lines=9> */
.L_x_217:
        /* <DEDUP_REMOVED lines=9> */
.L_x_219:
        /* <DEDUP_REMOVED lines=9> */
.L_x_221:
        /* <DEDUP_REMOVED lines=9> */
.L_x_223:
        /* <DEDUP_REMOVED lines=9> */
.L_x_225:
        /* <DEDUP_REMOVED lines=9> */
.L_x_227:
        /* <DEDUP_REMOVED lines=9> */
.L_x_229:
        /* <DEDUP_REMOVED lines=9> */
.L_x_231:
        /* <DEDUP_REMOVED lines=9> */
.L_x_233:
        /* <DEDUP_REMOVED lines=9> */
.L_x_235:
        /* <DEDUP_REMOVED lines=9> */
.L_x_237:
        /* <DEDUP_REMOVED lines=9> */
.L_x_239:
        /* <DEDUP_REMOVED lines=9> */
.L_x_241:
        /* <DEDUP_REMOVED lines=9> */
.L_x_243:
[----:B------:R-:W-:-:S04]  /*3af0*/  UIADD3 UR5, UPT, UPT, UR5, 0x1, URZ ;  /* 0x0000000105057890 */ /* 0x000fc8000fffe0ff */
[----:B------:R-:W-:-:S04]  /*3b00*/  UISETP.NE.AND UP0, UPT, UR5, 0x20, UPT ;  /* 0x000000200500788c */ /* 0x000fc8000bf05270 */
[----:B------:R-:W-:Y:S02]  /*3b10*/  USEL UR4, URZ, 0x1, UP0 ;  /* 0x00000001ff047887 */ /* 0x000fe40008000000 */
[----:B------:R-:W-:-:S04]  /*3b20*/  USEL UR5, UR5, URZ, UP0 ;  /* 0x000000ff05057287 */ /* 0x000fc80008000000 */
[----:B------:R-:W-:Y:S01]  /*3b30*/  ULEA UR5, UR5, UR6, 0x3 ;  /* 0x0000000605057291 */ /* 0x000fe2000f8e18ff */
[----:B------:R-:W-:-:S04]  /*3b40*/  LOP3.LUT R2, R2, UR4, RZ, 0x3c, !PT ;  /* 0x0000000402027c12 */ /* 0x000fc8000f8e3cff */
[----:B------:R-:W-:Y:S01]  /*3b50*/  SHF.L.U32 R2, R2, 0x1f, RZ ;  /* 0x0000001f02027819 */ /* 0x000fe200000006ff */
[----:B-1-3--:R-:W-:-:S07]  /*3b60*/  IMAD.U32 R0, RZ, RZ, UR5 ;  /* 0x00000005ff007e24 */ /* 0x00afce000f8e00ff */
.L_x_75:
[----:B-1----:R1:W2:Y:S02]  /*3b70*/  SYNCS.PHASECHK.TRANS64.TRYWAIT P0, [R0+URZ], R2 ;  /* 0x00000002000075a7 */ /* 0x0022a400080011ff */
[----:B--2---:R-:W-:Y:S05]  /*3b80*/  @!P0 NANOSLEEP.SYNCS 0x989680 ;  /* 0x009896800000895d */ /* 0x004fea0003900000 */
[----:B------:R-:W2:Y:S02]  /*3b90*/  @!P0 SYNCS.PHASECHK.TRANS64 P0, [R0+URZ], R2 ;  /* 0x00000002000085a7 */ /* 0x000ea400080010ff */
[----:B--2---:R-:W-:Y:S05]  /*3ba0*/  @P0 EXIT ;  /* 0x000000000000094d */ /* 0x004fea0003800000 */
[----:B------:R-:W-:Y:S05]  /*3bb0*/  BRA `(.L_x_75) ;  /* 0xfffffffc00ec7947 */ /* 0x000fea000383ffff */
.L_x_23:
[----:B------:R-:W-:-:S04]  /*3bc0*/  UISETP.NE.AND UP1, UPT, UR37, URZ, UPT ;  /* 0x000000ff2500728c */ /* 0x000fc8000bf25270 */
[----:B------:R-:W-:-:S09]  /*3bd0*/  UISETP.NE.OR UP1, UPT, UR10, 0x1, UP1 ;  /* 0x000000010a00788c */ /* 0x000fd20008f25670 */
[----:B------:R-:W-:Y:S05]  /*3be0*/  BRA.U UP1, `(.L_x_76) ;  /* 0x00000005014c7547 */ /* 0x000fea000b800000 */
[----:B------:R-:W-:Y:S01]  /*3bf0*/  HFMA2 R11, -RZ, RZ, 0, 0 ;  /* 0x00000000ff0b7431 */ /* 0x000fe200000001ff */
[----:B------:R-:W-:Y:S01]  /*3c00*/  ISETP.GE.U32.AND P2, PT, R10, 0x2, PT ;  /* 0x000000020a00780c */ /* 0x000fe20003f46070 */
[----:B------:R-:W-:Y:S01]  /*3c10*/  IMAD.MOV.U32 R12, RZ, RZ, 0x1 ;  /* 0x00000001ff0c7424 */ /* 0x000fe200078e00ff */
[----:B------:R-:W-:Y:S01]  /*3c20*/  CS2R R8, SRZ ;  /* 0x0000000000087805 */ /* 0x000fe2000001ff00 */
[----:B------:R-:W-:Y:S01]  /*3c30*/  IMAD.MOV.U32 R3, RZ, RZ, RZ ;  /* 0x000000ffff037224 */ /* 0x000fe200078e00ff */
[----:B------:R-:W-:Y:S01]  /*3c40*/  UMOV UR4, 0x400 ;  /* 0x0000040000047882 */ /* 0x000fe20000000000 */
[----:B------:R-:W-:Y:S01]  /*3c50*/  UMOV UR6, URZ ;  /* 0x000000ff00067c82 */ /* 0x000fe20008000000 */
[----:B------:R-:W-:-:S12]  /*3c60*/  ULEA UR37, UR37, UR4, 0x18 ;  /* 0x0000000425257291 */ /* 0x000fd8000f8ec0ff */
.L_x_80:
[----:B------:R-:W-:Y:S02]  /*3c70*/  LEA R0, R3, UR37, 0x3 ;  /* 0x0000002503007c11 */ /* 0x000fe4000f8e18ff */
[----:B------:R-:W-:-:S03]  /*3c80*/  SHF.L.U32 R4, R8, 0x1f, RZ ;  /* 0x0000001f08047819 */ /* 0x000fc600000006ff */
[----:B------:R-:W-:Y:S01]  /*3c90*/  VIADD R5, R0, 0x2c0 ;  /* 0x000002c000057836 */ /* 0x000fe20000000000 */
[----:B------:R-:W1:Y:S02]  /*3ca0*/  SYNCS.PHASECHK.TRANS64.TRYWAIT P0, [R0+URZ+0x2b0], R4 ;  /* 0x0002b004000075a7 */ /* 0x000e6400080011ff */
[----:B-1----:R-:W-:Y:S05]  /*3cb0*/  @!P0 BRA `(.L_x_77) ;  /* 0x00000078007c8947 */ /* 0x002fea0003800000 */
.L_x_244:
[----:B------:R-:W-:Y:S01]  /*3cc0*/  ULEA UR5, UR6, UR37, 0x3 ;  /* 0x0000002506057291 */ /* 0x000fe2000f8e18ff */
[----:B-1----:R-:W-:Y:S01]  /*3cd0*/  PRMT R0, RZ, 0x654, R5 ;  /* 0x00000654ff007816 */ /* 0x002fe20000000005 */
[----:B------:R-:W-:Y:S01]  /*3ce0*/  @!P2 IMAD.MOV.U32 R4, RZ, RZ, 0x10 ;  /* 0x00000010ff04a424 */ /* 0x000fe200078e00ff */
[----:B------:R-:W-:Y:S01]  /*3cf0*/  SHF.L.U32 R5, R12, 0x1f, RZ ;  /* 0x0000001f0c057819 */ /* 0x000fe200000006ff */
[----:B------:R-:W-:Y:S01]  /*3d00*/  UIADD3 UR4, UPT, UPT, UR5, 0x250, URZ ;  /* 0x0000025005047890 */ /* 0x000fe2000fffe0ff */
[----:B------:R1:W-:Y:S05]  /*3d10*/  SYNCS.ARRIVE.TRANS64.RED.A1T0 RZ, [R0+URZ], RZ ;  /* 0x000000ff00ff79a7 */ /* 0x0003ea00081004ff */
[----:B------:R-:W-:Y:S01]  /*3d20*/  IMAD.U32 R6, RZ, RZ, UR4 ;  /* 0x00000004ff067e24 */ /* 0x000fe2000f8e00ff */
[----:B------:R-:W2:Y:S04]  /*3d30*/  SYNCS.PHASECHK.TRANS64.TRYWAIT P0, [UR5+0x260], R5 ;  /* 0x00026005ff0075a7 */ /* 0x000ea80008001105 */
[----:B------:R-:W-:Y:S01]  /*3d40*/  PRMT R6, R10, 0x654, R6 ;  /* 0x000006540a067816 */ /* 0x000fe20000000006 */
[----:B-12---:R-:W-:Y:S06]  /*3d50*/  @!P0 BRA `(.L_x_78) ;  /* 0x0000007800688947 */ /* 0x006fec0003800000 */
.L_x_246:
[----:B------:R-:W-:Y:S01]  /*3d60*/  ULEA UR4, UR6, UR37, 0x4 ;  /* 0x0000002506047291 */ /* 0x000fe2000f8e20ff */
[----:B------:R-:W-:Y:S01]  /*3d70*/  SEL R2, R6, R2, !P2 ;  /* 0x0000000206027207 */ /* 0x000fe20005000000 */
[----:B------:R-:W-:Y:S01]  /*3d80*/  UIADD3 UR5, UPT, UPT, UR5, 0x250, URZ ;  /* 0x0000025005057890 */ /* 0x000fe2000fffe0ff */
[----:B-1----:R-:W-:Y:S01]  /*3d90*/  LEA R0, R11, UR37, 0x3 ;  /* 0x000000250b007c11 */ /* 0x002fe2000f8e18ff */
[----:B------:R-:W-:Y:S01]  /*3da0*/  UIADD3 UR4, UPT, UPT, UR4, 0x2e0, URZ ;  /* 0x000002e004047890 */ /* 0x000fe2000fffe0ff */
[----:B------:R1:W-:Y:S01]  /*3db0*/  @!P2 SYNCS.ARRIVE.TRANS64.RED RZ, [R2+URZ], R4 ;  /* 0x0000000402ffa9a7 */ /* 0x0003e200080004ff */
[----:B------:R-:W-:Y:S01]  /*3dc0*/  UIADD3 UR6, UPT, UPT, UR6, 0x1, URZ ;  /* 0x0000000106067890 */ /* 0x000fe2000fffe0ff */
[----:B------:R-:W-:-:S03]  /*3dd0*/  VIADD R3, R3, 0x1 ;  /* 0x0000000103037836 */ /* 0x000fc60000000000 */
[----:B------:R-:W-:Y:S02]  /*3de0*/  UISETP.NE.AND UP0, UPT, UR6, 0x2, UPT ;  /* 0x000000020600788c */ /* 0x000fe4000bf05270 */
[----:B------:R-:W-:Y:S01]  /*3df0*/  ISETP.NE.AND P0, PT, R3, 0x2, PT ;  /* 0x000000020300780c */ /* 0x000fe20003f05270 */
[----:B------:R-:W-:Y:S06]  /*3e00*/  UGETNEXTWORKID.BROADCAST [UR4], [UR5] ;  /* 0x00000000040073ca */ /* 0x000fec0008000100 */
[----:B------:R-:W-:Y:S02]  /*3e10*/  USEL UR4, URZ, 0x1, UP0 ;  /* 0x00000001ff047887 */ /* 0x000fe40008000000 */
[----:B------:R-:W-:-:S04]  /*3e20*/  USEL UR6, UR6, URZ, UP0 ;  /* 0x000000ff06067287 */ /* 0x000fc80008000000 */
[----:B------:R-:W-:Y:S02]  /*3e30*/  LOP3.LUT R12, R12, UR4, RZ, 0x3c, !PT ;  /* 0x000000040c0c7c12 */ /* 0x000fe4000f8e3cff */
[----:B-1----:R-:W-:-:S04]  /*3e40*/  SHF.L.U32 R4, R9, 0x1f, RZ ;  /* 0x0000001f09047819 */ /* 0x002fc800000006ff */
[----:B------:R-:W1:Y:S02]  /*3e50*/  SYNCS.PHASECHK.TRANS64.TRYWAIT P1, [R0+URZ+0x250], R4 ;  /* 0x00025004000075a7 */ /* 0x000e6400080211ff */
[----:B-1----:R-:W-:Y:S05]  /*3e60*/  @!P1 BRA `(.L_x_79) ;  /* 0x00000078003c9947 */ /* 0x002fea0003800000 */
.L_x_247:
[----:B-1----:R-:W-:Y:S01]  /*3e70*/  LEA R4, R11, UR37, 0x4 ;  /* 0x000000250b047c11 */ /* 0x002fe2000f8e20ff */
[----:B------:R-:W-:Y:S01]  /*3e80*/  VIADD R0, R0, 0x260 ;  /* 0x0000026000007836 */ /* 0x000fe20000000000 */
[----:B------:R-:W-:Y:S01]  /*3e90*/  SEL R3, R3, RZ, P0 ;  /* 0x000000ff03037207 */ /* 0x000fe20000000000 */
[----:B------:R-:W-:-:S03]  /*3ea0*/  VIADD R11, R11, 0x1 ;  /* 0x000000010b0b7836 */ /* 0x000fc60000000000 */
[----:B------:R-:W1:Y:S01]  /*3eb0*/  LDS.128 R4, [R4+0x2e0] ;  /* 0x0002e00004047984 */ /* 0x000e620000000c00 */
[----:B------:R-:W-:Y:S02]  /*3ec0*/  PRMT R0, RZ, 0x654, R0 ;  /* 0x00000654ff007816 */ /* 0x000fe40000000000 */
[C---:B------:R-:W-:Y:S01]  /*3ed0*/  ISETP.NE.AND P1, PT, R11.reuse, 0x2, PT ;  /* 0x000000020b00780c */ /* 0x040fe20003f25270 */
[----:B------:R-:W-:Y:S01]  /*3ee0*/  @!PT LDS RZ, [RZ] ;  /* 0x00000000fffff984 */ /* 0x000fe20000000800 */
[----:B------:R-:W-:Y:S01]  /*3ef0*/  @!PT LDS RZ, [RZ] ;  /* 0x00000000fffff984 */ /* 0x000fe20000000800 */
[----:B------:R-:W-:Y:S01]  /*3f00*/  @!PT LDS RZ, [RZ] ;  /* 0x00000000fffff984 */ /* 0x000fe20000000800 */
[----:B------:R-:W-:Y:S01]  /*3f10*/  @!PT LDS RZ, [RZ] ;  /* 0x00000000fffff984 */ /* 0x000fe20000000800 */
[----:B------:R2:W-:Y:S06]  /*3f20*/  MEMBAR.ALL.CTA ;  /* 0x0000000000007992 */ /* 0x0005ec0000008000 */
[----:B--2---:R-:W2:Y:S01]  /*3f30*/  FENCE.VIEW.ASYNC.S ;  /* 0x00000000000073c6 */ /* 0x004ea20000000000 */
[----:B------:R-:W-:Y:S01]  /*3f40*/  SEL R11, R11, RZ, P1 ;  /* 0x000000ff0b0b7207 */ /* 0x000fe20000800000 */
[----:B--2---:R2:W-:Y:S01]  /*3f50*/  SYNCS.ARRIVE.TRANS64.RED.A1T0 RZ, [R0+URZ], RZ ;  /* 0x000000ff00ff79a7 */ /* 0x0045e200081004ff */
[----:B-1----:R-:W-:-:S02]  /*3f60*/  LOP3.LUT P3, RZ, R6, 0x1, RZ, 0xc0, !PT ;  /* 0x0000000106ff7812 */ /* 0x002fc4000786c0ff */
[----:B------:R-:W-:-:S04]  /*3f70*/  SEL R4, RZ, 0x1, P1 ;  /* 0x00000001ff047807 */ /* 0x000fc80000800000 */
[----:B------:R-:W-:Y:S02]  /*3f80*/  LOP3.LUT R9, R9, R4, RZ, 0x3c, !PT ;  /* 0x0000000409097212 */ /* 0x000fe400078e3cff */
[----:B--2---:R-:W-:-:S04]  /*3f90*/  SEL R0, RZ, 0x1, P0 ;  /* 0x00000001ff007807 */ /* 0x004fc80000000000 */
[----:B------:R-:W-:Y:S01]  /*3fa0*/  LOP3.LUT R8, R8, R0, RZ, 0x3c, !PT ;  /* 0x0000000008087212 */ /* 0x000fe200078e3cff */
[----:B------:R-:W-:Y:S06]  /*3fb0*/  @P3 BRA `(.L_x_80) ;  /* 0xfffffffc002c3947 */ /* 0x000fec000383ffff */
[----:B------:R-:W-:Y:S01]  /*3fc0*/  ULEA UR5, UR6, UR37, 0x3 ;  /* 0x0000002506057291 */ /* 0x000fe2000f8e18ff */
[----:B------:R-:W-:-:S08]  /*3fd0*/  SHF.L.U32 R2, R12, 0x1f, RZ ;  /* 0x0000001f0c027819 */ /* 0x000fd000000006ff */
[----:B------:R-:W1:Y:S02]  /*3fe0*/  SYNCS.PHASECHK.TRANS64 P0, [UR5+0x260], R2 ;  /* 0x00026002ff0075a7 */ /* 0x000e640008001005 */
[----:B-1----:R-:W-:Y:S05]  /*3ff0*/  @P0 BRA `(.L_x_81) ;  /* 0x0000000000080947 */ /* 0x002fea0003800000 */
[----:B------:R-:W1:Y:S02]  /*4000*/  SYNCS.PHASECHK.TRANS64.TRYWAIT P0, [UR5+0x260], R2 ;  /* 0x00026002ff0075a7 */ /* 0x000e640008001105 */
[----:B-1----:R-:W-:Y:S05]  /*4010*/  @!P0 BRA `(.L_x_82) ;  /* 0x0000007400e48947 */ /* 0x002fea0003800000 */
.L_x_81:
[----:B------:R-:W-:-:S04]  /*4020*/  UIADD3 UR4, UPT, UPT, UR6, 0x1, URZ ;  /* 0x0000000106047890 */ /* 0x000fc8000fffe0ff */
[----:B------:R-:W-:-:S04]  /*4030*/  UISETP.NE.AND UP0, UPT, UR4, 0x2, UPT ;  /* 0x000000020400788c */ /* 0x000fc8000bf05270 */
[----:B------:R-:W-:Y:S02]  /*4040*/  USEL UR7, URZ, 0x1, UP0 ;  /* 0x00000001ff077887 */ /* 0x000fe40008000000 */
[----:B------:R-:W-:-:S04]  /*4050*/  USEL UR4, UR4, URZ, UP0 ;  /* 0x000000ff04047287 */ /* 0x000fc80008000000 */
[----:B------:R-:W-:Y:S01]  /*4060*/  ULEA UR4, UR4, UR37, 0x3 ;  /* 0x0000002504047291 */ /* 0x000fe2000f8e18ff */
[----:B-1----:R-:W-:-:S04]  /*4070*/  LOP3.LUT R2, R12, UR7, RZ, 0x3c, !PT ;  /* 0x000000070c027c12 */ /* 0x002fc8000f8e3cff */
[----:B------:R-:W-:-:S04]  /*4080*/  SHF.L.U32 R0, R2, 0x1f, RZ ;  /* 0x0000001f02007819 */ /* 0x000fc800000006ff */
[----:B------:R-:W1:Y:S02]  /*4090*/  SYNCS.PHASECHK.TRANS64 P0, [UR4+0x260], R0 ;  /* 0x00026000ff0075a7 */ /* 0x000e640008001004 */
[----:B-1----:R-:W-:Y:S05]  /*40a0*/  @P0 EXIT ;  /* 0x000000000000094d */ /* 0x002fea0003800000 */
[----:B------:R-:W-:Y:S02]  /*40b0*/  SHF.L.U32 R2, R2, 0x1f, RZ ;  /* 0x0000001f02027819 */ /* 0x000fe400000006ff */
[----:B------:R-:W-:-:S07]  /*40c0*/  MOV R0, UR4 ;  /* 0x0000000400007c02 */ /* 0x000fce0008000f00 */
.L_x_83:
[----:B-1----:R1:W2:Y:S02]  /*40d0*/  SYNCS.PHASECHK.TRANS64.TRYWAIT P0, [R0+URZ+0x260], R2 ;  /* 0x00026002000075a7 */ /* 0x0022a400080011ff */
[----:B--2---:R-:W-:Y:S05]  /*40e0*/  @!P0 NANOSLEEP.SYNCS 0x989680 ;  /* 0x009896800000895d */ /* 0x004fea0003900000 */
[----:B------:R-:W2:Y:S02]  /*40f0*/  @!P0 SYNCS.PHASECHK.TRANS64 P0, [R0+URZ+0x260], R2 ;  /* 0x00026002000085a7 */ /* 0x000ea400080010ff */
[----:B--2---:R-:W-:Y:S05]  /*4100*/  @P0 EXIT ;  /* 0x000000000000094d */ /* 0x004fea0003800000 */
[----:B------:R-:W-:Y:S05]  /*4110*/  BRA `(.L_x_83) ;  /* 0xfffffffc00ec7947 */ /* 0x000fea000383ffff */
.L_x_76:
[----:B------:R-:W-:Y:S05]  /*4120*/  BRA.U UP4, `(.L_x_84) ;  /* 0x0000001104847547 */ /* 0x000fea000b800000 */
[----:B------:R-:W-:Y:S01]  /*4130*/  UMOV UR6, 0x40 ;  /* 0x0000004000067882 */ /* 0x000fe20000000000 */
[----:B------:R-:W-:Y:S01]  /*4140*/  NOP ;  /* 0x0000000000007918 */ /* 0x000fe20000000000 */
[----:B------:R-:W-:Y:S01]  /*4150*/  ULEA UR6, UR37, UR6, 0x18 ;  /* 0x0000000625067291 */ /* 0x000fe2000f8ec0ff */
[----:B------:R-:W-:Y:S02]  /*4160*/  UMOV UR7, 0x400 ;  /* 0x0000040000077882 */ /* 0x000fe40000000000 */
[----:B------:R-:W-:-:S06]  /*4170*/  ULEA UR37, UR37, UR7, 0x18 ;  /* 0x0000000725257291 */ /* 0x000fcc000f8ec0ff */
[----:B------:R-:W1:Y:S02]  /*4180*/  LDS.U8 R2, [UR6+0x1c] ;  /* 0x00001c06ff027984 */ /* 0x000e640008000000 */
[----:B-1----:R-:W-:-:S13]  /*4190*/  ISETP.NE.AND P0, PT, R2, RZ, PT ;  /* 0x000000ff0200720c */ /* 0x002fda0003f05270 */
[----:B------:R-:W-:Y:S05]  /*41a0*/  @P0 BRA `(.L_x_85) ;  /* 0x0000000400080947 */ /* 0x000fea0003800000 */
[----:B------:R-:W-:Y:S02]  /*41b0*/  UISETP.NE.U32.AND UP0, UPT, UR5, 0x1, UPT ;  /* 0x000000010500788c */ /* 0x000fe4000bf05070 */
[----:B------:R-:W-:-:S07]  /*41c0*/  UIADD3 UR8, UPT, UPT, UR6, 0x8, URZ ;  /* 0x0000000806087890 */ /* 0x000fce000fffe0ff */
[----:B------:R-:W-:Y:S05]  /*41d0*/  BRA.U !UP0, `(.L_x_86) ;  /* 0x00000001089c7547 */ /* 0x000fea000b800000 */
[----:B------:R-:W-:Y:S01]  /*41e0*/  ELECT P0, URZ, PT ;  /* 0x0000000000ff782f */ /* 0x000fe20003800000 */
[----:B------:R-:W-:-:S12]  /*41f0*/  BSSY B0, `(.L_x_86) ;  /* 0x0000025000007945 */ /* 0x000fd80003800000 */
[----:B------:R-:W-:Y:S05]  /*4200*/  @!P0 BRA `(.L_x_87) ;  /* 0x00000000008c8947 */ /* 0x000fea0003800000 */
[----:B------:R-:W-:-:S05]  /*4210*/  UMOV UR7, 0x10 ;  /* 0x0000001000077882 */ /* 0x000fca0000000000 */
[----:B------:R-:W-:Y:S04]  /*4220*/  DEPBAR.LE SB1, 0x36 ;  /* 0x00009d800000791a */ /* 0x000fe80000000000 */
[----:B------:R-:W1:Y:S02]  /*4230*/  UTCATOMSWS.2CTA.FIND_AND_SET.ALIGN UP1, UR7, UR7 ;  /* 0x00000007000775e3 */ /* 0x000e640008220800 */
[----:B-1----:R-:W-:Y:S01]  /*4240*/  MOV R10, UR7 ;  /* 0x00000007000a7c02 */ /* 0x002fe20008000f00 */
[----:B------:R-:W-:Y:S06]  /*4250*/  BRA.U UP1, `(.L_x_88) ;  /* 0x0000000101187547 */ /* 0x000fec000b800000 */
.L_x_89:
[----:B------:R-:W-:Y:S05]  /*4260*/  NANOSLEEP 0x64 ;  /* 0x000000640000795d */ /* 0x000fea0003800000 */
[----:B------:R-:W-:-:S05]  /*4270*/  UMOV UR7, 0x10 ;  /* 0x0000001000077882 */ /* 0x000fca0000000000 */
[----:B------:R-:W-:Y:S04]  /*4280*/  DEPBAR.LE SB1, 0x36 ;  /* 0x00009d800000791a */ /* 0x000fe80000000000 */
[----:B------:R-:W1:Y:S02]  /*4290*/  UTCATOMSWS.2CTA.FIND_AND_SET.ALIGN UP1, UR7, UR7 ;  /* 0x00000007000775e3 */ /* 0x000e640008220800 */
[----:B-1----:R-:W-:Y:S01]  /*42a0*/  MOV R10, UR7 ;  /* 0x00000007000a7c02 */ /* 0x002fe20008000f00 */
[----:B------:R-:W-:Y:S05]  /*42b0*/  BRA.U !UP1, `(.L_x_89) ;  /* 0xfffffffd09e87547 */ /* 0x000fea000b83ffff */
.L_x_88:
[----:B------:R-:W1:Y:S01]  /*42c0*/  LDS R5, [UR6+0x10] ;  /* 0x00001006ff057984 */ /* 0x000e620008000800 */
[----:B------:R-:W-:Y:S01]  /*42d0*/  IMAD.U32 R3, RZ, RZ, UR37 ;  /* 0x00000025ff037e24 */ /* 0x000fe2000f8e00ff */
[----:B------:R-:W-:-:S03]  /*42e0*/  MOV R2, UR4 ;  /* 0x0000000400027c02 */ /* 0x000fc60008000f00 */
[----:B------:R-:W-:Y:S01]  /*42f0*/  VIADD R3, R3, 0x300 ;  /* 0x0000030003037836 */ /* 0x000fe20000000000 */
[----:B-1----:R-:W-:-:S04]  /*4300*/  SHF.L.U32 R5, R5, 0x1f, RZ ;  /* 0x0000001f05057819 */ /* 0x002fc800000006ff */
[----:B------:R-:W1:Y:S02]  /*4310*/  SYNCS.PHASECHK.TRANS64.TRYWAIT P0, [UR6+0x8], R5 ;  /* 0x00000805ff0075a7 */ /* 0x000e640008001106 */
[----:B-1----:R-:W-:Y:S05]  /*4320*/  @P0 BRA `(.L_x_90) ;  /* 0x0000000000080947 */ /* 0x002fea0003800000 */
[----:B------:R-:W1:Y:S02]  /*4330*/  SYNCS.PHASECHK.TRANS64.TRYWAIT P0, [UR6+0x8], R5 ;  /* 0x00000805ff0075a7 */ /* 0x000e640008001106 */
[----:B-1----:R-:W-:Y:S05]  /*4340*/  @!P0 BRA `(.L_x_91) ;  /* 0x0000007400308947 */ /* 0x002fea0003800000 */
.L_x_90:
[----:B-1----:R-:W-:Y:S01]  /*4350*/  HFMA2 R4, -RZ, RZ, 0, 5.9604644775390625e-08 ;  /* 0x00000001ff047431 */ /* 0x002fe200000001ff */
[----:B------:R-:W-:Y:S01]  /*4360*/  UPRMT UR7, UR4, 0x654, UR8 ;  /* 0x0000065404077896 */ /* 0x000fe20008000008 */
[----:B------:R-:W-:Y:S01]  /*4370*/  IMAD.MOV.U32 R7, RZ, RZ, 0xffff ;  /* 0x0000ffffff077424 */ /* 0x000fe200078e00ff */
[----:B------:R-:W-:Y:S01]  /*4380*/  PRMT R2, R2, 0x654, R3 ;  /* 0x0000065402027816 */ /* 0x000fe20000000003 */
[----:B------:R-:W-:Y:S02]  /*4390*/  IMAD.MOV.U32 R5, RZ, RZ, 0x4 ;  /* 0x00000004ff057424 */ /* 0x000fe400078e00ff */
[----:B------:R-:W-:Y:S01]  /*43a0*/  IMAD.SHL.U32 R9, R10, 0x20, RZ ;  /* 0x000000200a097824 */ /* 0x000fe200078e00ff */
[----:B------:R-:W-:Y:S02]  /*43b0*/  MOV R3, UR7 ;  /* 0x0000000700037c02 */ /* 0x000fe40008000f00 */
[-C--:B------:R-:W-:Y:S01]  /*43c0*/  SHF.L.U32 R7, R7, R10.reuse, RZ ;  /* 0x0000000a07077219 */ /* 0x080fe200000006ff */
[----:B------:R1:W-:Y:S01]  /*43d0*/  SYNCS.ARRIVE.TRANS64.RED RZ, [UR7], R5 ;  /* 0x00000005ffff79a7 */ /* 0x0003e20008000407 */
[----:B------:R-:W-:Y:S01]  /*43e0*/  SHF.L.U32 R6, R4, R10, RZ ;  /* 0x0000000a04067219 */ /* 0x000fe200000006ff */
[----:B------:R1:W-:Y:S04]  /*43f0*/  STS [UR37+0x300], R9 ;  /* 0x00030009ff007988 */ /* 0x0003e80008000825 */
[----:B------:R1:W-:Y:S04]  /*4400*/  STAS [R2.64], R10 ;  /* 0x0000000a02007dbd */ /* 0x0003e8000c0008ff */
[----:B------:R1:W-:Y:S04]  /*4410*/  ATOMS.OR RZ, [UR6+0x14], R7 ;  /* 0x00001407ffff798c */ /* 0x0003e8000b000006 */
[----:B------:R1:W-:Y:S04]  /*4420*/  ATOMS.OR RZ, [UR6+0x18], R6 ;  /* 0x00001806ffff798c */ /* 0x0003e8000b000006 */
[----:B------:R1:W-:Y:S02]  /*4430*/  ATOMS.XOR RZ, [UR6+0x10], R4 ;  /* 0x00001004ffff798c */ /* 0x0003e4000b800006 */
.L_x_87:
[----:B------:R-:W-:Y:S05]  /*4440*/  BSYNC B0 ;  /* 0x0000000000007941 */ /* 0x000fea0003800000 */
.L_x_86:
[----:B------:R-:W-:Y:S05]  /*4450*/  BRA.U UP0, `(.L_x_92) ;  /* 0x00000001006c7547 */ /* 0x000fea000b800000 */
[----:B------:R-:W-:-:S03]  /*4460*/  UMOV UR7, 0xffffffff ;  /* 0xffffffff00077882 */ /* 0x000fc60000000000 */
[----:B------:R-:W-:Y:S05]  /*4470*/  BRA.DIV UR7, `(.L_x_93) ;  /* 0x0000007207fc7947 */ /* 0x000fea000b800000 */
[----:B------:R-:W-:-:S13]  /*4480*/  ELECT P6, URZ, PT ;  /* 0x0000000000ff782f */ /* 0x000fda00038c0000 */
.L_x_251:
[----:B------:R-:W-:Y:S05]  /*4490*/  @!P6 BRA `(.L_x_92) ;  /* 0x00000000005ce947 */ /* 0x000fea0003800000 */
[----:B-1----:R-:W1:Y:S02]  /*44a0*/  LDS R3, [UR6+0x10] ;  /* 0x00001006ff037984 */ /* 0x002e640008000800 */
[----:B-1----:R-:W-:-:S04]  /*44b0*/  SHF.L.U32 R3, R3, 0x1f, RZ ;  /* 0x0000001f03037819 */ /* 0x002fc800000006ff */
[----:B------:R-:W1:Y:S02]  /*44c0*/  SYNCS.PHASECHK.TRANS64.TRYWAIT P0, [UR6+0x8], R3 ;  /* 0x00000803ff0075a7 */ /* 0x000e640008001106 */
[----:B-1----:R-:W-:Y:S05]  /*44d0*/  @P0 BRA `(.L_x_94) ;  /* 0x0000000000080947 */ /* 0x002fea0003800000 */
[----:B------:R-:W1:Y:S02]  /*44e0*/  SYNCS.PHASECHK.TRANS64.TRYWAIT P0, [UR6+0x8], R3 ;  /* 0x00000803ff0075a7 */ /* 0x000e640008001106 */
[----:B-1----:R-:W-:Y:S05]  /*44f0*/  @!P0 BRA `(.L_x_95) ;  /* 0x0000007000fc8947 */ /* 0x002fea0003800000 */
.L_x_94:
[----:B------:R-:W2:Y:S01]  /*4500*/  LDS R5, [UR37+0x300] ;  /* 0x00030025ff057984 */ /* 0x000ea20008000800 */
[----:B-1----:R-:W-:Y:S02]  /*4510*/  HFMA2 R2, -RZ, RZ, 0, 5.9604644775390625e-08 ;  /* 0x00000001ff027431 */ /* 0x002fe400000001ff */
[----:B------:R-:W-:Y:S01]  /*4520*/  IMAD.MOV.U32 R3, RZ, RZ, 0xffff ;  /* 0x0000ffffff037424 */ /* 0x000fe200078e00ff */
[----:B------:R-:W-:Y:S01]  /*4530*/  UPRMT UR7, UR4, 0x654, UR8 ;  /* 0x0000065404077896 */ /* 0x000fe20008000008 */
[----:B--2---:R-:W-:-:S03]  /*4540*/  IMAD.SHL.U32 R4, R5, 0x20, RZ ;  /* 0x0000002005047824 */ /* 0x004fc600078e00ff */
[-C--:B------:R-:W-:Y:S02]  /*4550*/  SHF.L.U32 R3, R3, R5.reuse, RZ ;  /* 0x0000000503037219 */ /* 0x080fe400000006ff */
[----:B------:R-:W-:Y:S01]  /*4560*/  SHF.L.U32 R5, R2, R5, RZ ;  /* 0x0000000502057219 */ /* 0x000fe200000006ff */
[----:B------:R2:W-:Y:S04]  /*4570*/  STS [UR37+0x300], R4 ;  /* 0x00030004ff007988 */ /* 0x0005e80008000825 */
[----:B------:R2:W-:Y:S04]  /*4580*/  ATOMS.OR RZ, [UR6+0x14], R3 ;  /* 0x00001403ffff798c */ /* 0x0005e8000b000006 */
[----:B------:R2:W-:Y:S01]  /*4590*/  ATOMS.OR RZ, [UR6+0x18], R5 ;  /* 0x00001805ffff798c */ /* 0x0005e2000b000006 */
[----:B------:R-:W-:Y:S03]  /*45a0*/  SYNCS.ARRIVE.TRANS64.RED.A1T0 RZ, [UR7], RZ ;  /* 0x000000ffffff79a7 */ /* 0x000fe60008100407 */
[----:B------:R2:W-:Y:S01]  /*45b0*/  ATOMS.XOR RZ, [UR6+0x10], R2 ;  /* 0x00001002ffff798c */ /* 0x0005e2000b800006 */
[----:B------:R-:W-:Y:S05]  /*45c0*/  BRA `(.L_x_92) ;  /* 0x0000000000107947 */ /* 0x000fea0003800000 */
.L_x_85:
[----:B------:R-:W-:-:S05]  /*45d0*/  MOV R2, 0xffffffff ;  /* 0xffffffff00027802 */ /* 0x000fca0000000f00 */
[----:B------:R1:W-:Y:S02]  /*45e0*/  STS [UR37+0x300], R2 ;  /* 0x00030002ff007988 */ /* 0x0003e40008000825 */
[----:B-1----:R-:W-:Y:S02]  /*45f0*/  MOV R2, 0x4610 ;  /* 0x0000461000027802 */ /* 0x002fe40000000f00 */
[----:B-----5:R-:W-:Y:S05]  /*4600*/  CALL.REL.NOINC `($__internal_1_$__cuda_sm10x_tcgen05_guardrail_trap_phase_invalid_during_alloc) ;  /* 0x0000007800d07944 */ /* 0x020fea0003c00000 */
.L_x_92:
[----:B------:R-:W-:Y:S05]  /*4610*/  WARPSYNC.ALL ;  /* 0x0000000000007948 */ /* 0x000fea0003800000 */
[----:B------:R-:W3:Y:S01]  /*4620*/  S2UR UR8, SR_CgaCtaId ;  /* 0x00000000000879c3 */ /* 0x000ee20000008800 */
[----:B------:R-:W-:Y:S01]  /*4630*/  UMOV UR6, 0x400 ;  /* 0x0000040000067882 */ /* 0x000fe20000000000 */
[----:B------:R-:W-:-:S06]  /*4640*/  NOP ;  /* 0x0000000000007918 */ /* 0x000fcc0000000000 */
[----:B------:R-:W-:Y:S06]  /*4650*/  BAR.ARV 0x6, 0xa0 ;  /* 0x0182800000007b1d */ /* 0x000fec0000002000 */
[----:B------:R-:W-:Y:S01]  /*4660*/  LOP3.LUT R0, R0, 0xffff, RZ, 0xc0, !PT ;  /* 0x0000ffff00007812 */ /* 0x000fe200078ec0ff */
[----:B-1----:R-:W-:Y:S01]  /*4670*/  IMAD.MOV.U32 R9, RZ, RZ, 0x1 ;  /* 0x00000001ff097424 */ /* 0x002fe200078e00ff */
[----:B------:R-:W-:Y:S01]  /*4680*/  LOP3.LUT R8, R8, 0xffff, RZ, 0xc0, !PT ;  /* 0x0000ffff08087812 */ /* 0x000fe200078ec0ff */
[----:B------:R-:W-:Y:S01]  /*4690*/  UMOV UR22, URZ ;  /* 0x000000ff00167c82 */ /* 0x000fe20008000000 */
[----:B------:R-:W-:Y:S01]  /*46a0*/  R2UR UR12, R0 ;  /* 0x00000000000c72ca */ /* 0x000fe200000e0000 */
[----:B------:R-:W-:Y:S01]  /*46b0*/  UMOV UR21, URZ ;  /* 0x000000ff00157c82 */ /* 0x000fe20008000000 */
[----:B------:R-:W-:Y:S01]  /*46c0*/  R2UR UR13, R8 ;  /* 0x00000000080d72ca */ /* 0x000fe200000e0000 */
[----:B------:R-:W-:Y:S01]  /*46d0*/  IMAD.MOV.U32 R8, RZ, RZ, RZ ;  /* 0x000000ffff087224 */ /* 0x000fe200078e00ff */
[----:B------:R-:W-:-:S02]  /*46e0*/  UISETP.NE.AND UP2, UPT, UR5, URZ, UPT ;  /* 0x000000ff0500728c */ /* 0x000fc4000bf45270 */
[----:B---3--:R-:W-:Y:S01]  /*46f0*/  ULEA UR8, UR8, UR6, 0x18 ;  /* 0x0000000608087291 */ /* 0x008fe2000f8ec0ff */
[----:B------:R-:W1:Y:S03]  /*4700*/  LDCU UR6, c[0x0][0x38c] ;  /* 0x00007180ff0677ac */ /* 0x000e660008000800 */
[----:B------:R-:W-:Y:S02]  /*4710*/  UIADD3 UR14, UPT, UPT, UR8, 0x8600, URZ ;  /* 0x00008600080e7890 */ /* 0x000fe4000fffe0ff */
[----:B------:R-:W-:-:S03]  /*4720*/  UIADD3 UR15, UPT, UPT, UR8, 0x18600, URZ ;  /* 0x00018600080f7890 */ /* 0x000fc6000fffe0ff */
[----:B--2---:R-:W2:Y:S01]  /*4730*/  LDS R2, [UR8+0x300] ;  /* 0x00030008ff027984 */ /* 0x004ea20008000800 */
[----:B------:R-:W-:Y:S02]  /*4740*/  USHF.R.U32.HI UR14, URZ, 0x4, UR14 ;  /* 0x00000004ff0e7899 */ /* 0x000fe4000801160e */
[----:B------:R-:W-:Y:S02]  /*4750*/  USHF.R.U32.HI UR15, URZ, 0x4, UR15 ;  /* 0x00000004ff0f7899 */ /* 0x000fe4000801160f */
[----:B------:R-:W-:Y:S02]  /*4760*/  ULOP3.LUT UR14, UR14, 0x3fff, URZ, 0xc0, !UPT ;  /* 0x00003fff0e0e7892 */ /* 0x000fe4000f8ec0ff */
[----:B------:R-:W-:Y:S02]  /*4770*/  ULOP3.LUT UR15, UR15, 0x3fff, URZ, 0xc0, !UPT ;  /* 0x00003fff0f0f7892 */ /* 0x000fe4000f8ec0ff */
[----:B------:R-:W-:Y:S02]  /*4780*/  ULOP3.LUT UR14, UR14, 0x10000, URZ, 0xfc, !UPT ;  /* 0x000100000e0e7892 */ /* 0x000fe4000f8efcff */
[----:B-1----:R-:W-:-:S02]  /*4790*/  UIADD3 UR6, UPT, UPT, UR6, 0xf, URZ ;  /* 0x0000000f06067890 */ /* 0x002fc4000fffe0ff */
[----:B------:R-:W-:Y:S02]  /*47a0*/  ULOP3.LUT UR15, UR15, 0x10000, URZ, 0xfc, !UPT ;  /* 0x000100000f0f7892 */ /* 0x000fe4000f8efcff */
[----:B------:R-:W-:Y:S01]  /*47b0*/  USHF.R.S32.HI UR7, URZ, 0x1f, UR6 ;  /* 0x0000001fff077899 */ /* 0x000fe20008011406 */
[----:B------:R-:W-:Y:S01]  /*47c0*/  UMOV UR20, URZ ;  /* 0x000000ff00147c82 */ /* 0x000fe20008000000 */
[----:B------:R-:W-:Y:S02]  /*47d0*/  UMOV UR26, 0x0 ;  /* 0x00000000001a7882 */ /* 0x000fe40000000000 */
[----:B------:R-:W-:Y:S01]  /*47e0*/  ULEA.HI UR7, UR7, UR6, URZ, 0x4 ;  /* 0x0000000607077291 */ /* 0x000fe2000f8f20ff */
[----:B------:R-:W-:-:S03]  /*47f0*/  UMOV UR27, 0x8400010 ;  /* 0x08400010001b7882 */ /* 0x000fc60000000000 */
[----:B------:R-:W-:-:S04]  /*4800*/  USHF.R.S32.HI UR7, URZ, 0x4, UR7 ;  /* 0x00000004ff077899 */ /* 0x000fc80008011407 */
[----:B------:R-:W-:-:S04]  /*4810*/  UISETP.LT.AND UP0, UPT, UR7, 0x1, UPT ;  /* 0x000000010700788c */ /* 0x000fc8000bf01270 */
[----:B------:R-:W-:Y:S01]  /*4820*/  USEL UR23, UR7, 0x1, !UP0 ;  /* 0x0000000107177887 */ /* 0x000fe2000c000000 */
[----:B--2---:R-:W-:Y:S02]  /*4830*/  R2UR UR24, R2 ;  /* 0x00000000021872ca */ /* 0x004fe400000e0000 */
[----:B------:R-:W-:-:S13]  /*4840*/  CS2R R2, SRZ ;  /* 0x0000000000027805 */ /* 0x000fda000001ff00 */
.L_x_103:
[C---:B------:R-:W-:Y:S02]  /*4850*/  LEA R0, R8.reuse, UR8, 0x3 ;  /* 0x0000000808007c11 */ /* 0x040fe4000f8e18ff */
[----:B------:R-:W-:Y:S02]  /*4860*/  SHF.L.U32 R4, R3, 0x1f, RZ ;  /* 0x0000001f03047819 */ /* 0x000fe400000006ff */
[----:B------:R-:W-:Y:S02]  /*4870*/  LEA R5, R8, UR8, 0x4 ;  /* 0x0000000808057c11 */ /* 0x000fe4000f8e20ff */
[----:B------:R-:W1:Y:S02]  /*4880*/  SYNCS.PHASECHK.TRANS64.TRYWAIT P0, [R0+URZ+0x250], R4 ;  /* 0x00025004000075a7 */ /* 0x000e6400080011ff */
[----:B-1-34-:R-:W-:Y:S05]  /*4890*/  @!P0 BRA `(.L_x_96) ;  /* 0x00000070002c8947 */ /* 0x01afea0003800000 */
.L_x_252:
[----:B-1----:R-:W1:Y:S01]  /*48a0*/  LDS.128 R4, [R5+0x2e0] ;  /* 0x0002e00005047984 */ /* 0x002e620000000c00 */
[----:B------:R-:W-:Y:S02]  /*48b0*/  VIADD R0, R0, 0x260 ;  /* 0x0000026000007836 */ /* 0x000fe40000000000 */
[----:B------:R-:W-:Y:S01]  /*48c0*/  VIADD R8, R8, 0x1 ;  /* 0x0000000108087836 */ /* 0x000fe20000000000 */
[----:B------:R-:W-:Y:S01]  /*48d0*/  @!PT LDS RZ, [RZ] ;  /* 0x00000000fffff984 */ /* 0x000fe20000000800 */
[----:B------:R-:W-:Y:S01]  /*48e0*/  @!PT LDS RZ, [RZ] ;  /* 0x00000000fffff984 */ /* 0x000fe20000000800 */
[----:B------:R-:W-:Y:S01]  /*48f0*/  @!PT LDS RZ, [RZ] ;  /* 0x00000000fffff984 */ /* 0x000fe20000000800 */
[----:B------:R-:W-:Y:S01]  /*4900*/  @!PT LDS RZ, [RZ] ;  /* 0x00000000fffff984 */ /* 0x000fe20000000800 */
[----:B------:R2:W-:Y:S06]  /*4910*/  MEMBAR.ALL.CTA ;  /* 0x0000000000007992 */ /* 0x0005ec0000008000 */
[----:B--2---:R-:W2:Y:S01]  /*4920*/  FENCE.VIEW.ASYNC.S ;  /* 0x00000000000073c6 */ /* 0x004ea20000000000 */
[----:B------:R-:W-:-:S04]  /*4930*/  PRMT R0, RZ, 0x654, R0 ;  /* 0x00000654ff007816 */ /* 0x000fc80000000000 */
[----:B--2---:R2:W-:Y:S01]  /*4940*/  SYNCS.ARRIVE.TRANS64.RED.A1T0 RZ, [R0+URZ], RZ ;  /* 0x000000ff00ff79a7 */ /* 0x0045e200081004ff */
[----:B-1----:R-:W-:Y:S01]  /*4950*/  LOP3.LUT P1, RZ, R6, 0x1, RZ, 0xc0, !PT ;  /* 0x0000000106ff7812 */ /* 0x002fe2000782c0ff */
[----:B--2---:R-:W-:-:S12]  /*4960*/  BRA.U UP2, `(.L_x_97) ;  /* 0x0000000102cc7547 */ /* 0x004fd8000b800000 */
[----:B------:R-:W1:Y:S01]  /*4970*/  LDCU UR6, c[0x0][0x38c] ;  /* 0x00007180ff0677ac */ /* 0x000e620008000800 */
[----:B------:R-:W-:Y:S02]  /*4980*/  PLOP3.LUT P2, PT, PT, PT, PT, 0x80, 0x8 ;  /* 0x000000000008781c */ /* 0x000fe40003f4f070 */
[----:B------:R-:W-:Y:S01]  /*4990*/  SHF.L.U32 R4, R9, 0x1f, RZ ;  /* 0x0000001f09047819 */ /* 0x000fe200000006ff */
[----:B------:R-:W-:Y:S02]  /*49a0*/  ULEA UR11, UR22, UR8, 0x3 ;  /* 0x00000008160b7291 */ /* 0x000fe4000f8e18ff */
[----:B-1----:R-:W-:-:S06]  /*49b0*/  UISETP.GE.AND UP0, UPT, UR6, 0x1, UPT ;  /* 0x000000010600788c */ /* 0x002fcc000bf06270 */
[----:B------:R-:W-:-:S05]  /*49c0*/  PLOP3.LUT P0, PT, PT, PT, UP0, 0x80, 0x8 ;  /* 0x000000000008781c */ /* 0x000fca0003f0f008 */
[----:B------:R-:W-:-:S08]  /*49d0*/  @UP0 ULEA UR6, UR21, UR8, 0x3 ;  /* 0x0000000815060291 */ /* 0x000fd0000f8e18ff */
[----:B------:R-:W-:-:S04]  /*49e0*/  @P0 SHF.L.U32 R0, R2, 0x1f, RZ ;  /* 0x0000001f02000819 */ /* 0x000fc800000006ff */
[----:B------:R1:W2:Y:S01]  /*49f0*/  @P0 SYNCS.PHASECHK.TRANS64.TRYWAIT P2, [UR6], R0 ;  /* 0x00000000ff0005a7 */ /* 0x0002a20008041106 */
[----:B------:R-:W3:Y:S02]  /*4a00*/  SYNCS.PHASECHK.TRANS64.TRYWAIT P0, [UR11+0x290], R4 ;  /* 0x00029004ff0075a7 */ /* 0x000ee4000800110b */
[----:B-123--:R-:W-:Y:S05]  /*4a10*/  @!P0 BRA `(.L_x_98) ;  /* 0x0000006c00e08947 */ /* 0x00efea0003800000 */
.L_x_254:
[----:B------:R-:W-:Y:S01]  /*4a20*/  UMOV UR19, UR20 ;  /* 0x0000001400137c82 */ /* 0x000fe20008000000 */
[----:B------:R-:W-:Y:S05]  /*4a30*/  BRA.U !UP0, `(.L_x_99) ;  /* 0x0000000108887547 */ /* 0x000fea000b800000 */
[----:B------:R-:W-:Y:S02]  /*4a40*/  UIADD3 UR19, UPT, UPT, UR23, UR20, URZ ;  /* 0x0000001417137290 */ /* 0x000fe4000fffe0ff */
[----:B------:R-:W-:Y:S02]  /*4a50*/  ULEA UR10, UR22, UR24, 0x7 ;  /* 0x00000018160a7291 */ /* 0x000fe4000f8e38ff */
[----:B------:R-:W-:Y:S01]  /*4a60*/  UPLOP3.LUT UP3, UPT, UPT, UPT, UPT, 0x40, 0x4 ;  /* 0x000000000004789c */ /* 0x000fe20003f6e870 */
[----:B------:R-:W-:Y:S01]  /*4a70*/  UMOV UR18, UR7 ;  /* 0x0000000700127c82 */ /* 0x000fe20008000000 */
[----:B------:R-:W-:-:S09]  /*4a80*/  UMOV UR17, UR21 ;  /* 0x0000001500117c82 */ /* 0x000fd20008000000 */
.L_x_102:
[----:B--2---:R-:W-:Y:S01]  /*4a90*/  ULEA UR9, UR17, UR8, 0x3 ;  /* 0x0000000811097291 */ /* 0x004fe2000f8e18ff */
[----:B---3--:R-:W-:Y:S11]  /*4aa0*/  @P2 BRA `(.L_x_100) ;  /* 0x00000000000c2947 */ /* 0x008ff60003800000 */
[----:B-1----:R-:W-:Y:S04]  /*4ab0*/  SHF.L.U32 R4, R2, 0x1f, RZ ;  /* 0x0000001f02047819 */ /* 0x002fe800000006ff */
[----:B------:R-:W1:Y:S02]  /*4ac0*/  SYNCS.PHASECHK.TRANS64.TRYWAIT P0, [UR9], R4 ;  /* 0x00000004ff0075a7 */ /* 0x000e640008001109 */
[----:B-1----:R-:W-:Y:S05]  /*4ad0*/  @!P0 BRA `(.L_x_101) ;  /* 0x0000006c00c88947 */ /* 0x002fea0003800000 */
.L_x_100:
[----:B------:R-:W-:Y:S01]  /*4ae0*/  UISETP.NE.AND UP0, UPT, UR18, 0x1, UPT ;  /* 0x000000011200788c */ /* 0x000fe2000bf05270 */
[----:B------:R-:W-:Y:S01]  /*4af0*/  PLOP3.LUT P2, PT, PT, PT, PT, 0x80, 0x8 ;  /* 0x000000000008781c */ /* 0x000fe20003f4f070 */
[----:B------:R-:W-:Y:S02]  /*4b00*/  UIADD3 UR21, UPT, UPT, UR17, 0x1, URZ ;  /* 0x0000000111157890 */ /* 0x000fe4000fffe0ff */
[----:B------:R-:W-:Y:S02]  /*4b10*/  ULEA UR28, UR17, UR15, 0x8 ;  /* 0x0000000f111c7291 */ /* 0x000fe4000f8e40ff */
[----:B------:R-:W-:Y:S01]  /*4b20*/  UISETP.NE.AND UP1, UPT, UR21, 0x20, UPT ;  /* 0x000000201500788c */ /* 0x000fe2000bf25270 */
[----:B------:R-:W-:Y:S01]  /*4b30*/  PLOP3.LUT P0, PT, PT, PT, UP0, 0x80, 0x8 ;  /* 0x000000000008781c */ /* 0x000fe20003f0f008 */
[----:B------:R-:W-:Y:S02]  /*4b40*/  ULEA UR30, UR17, UR14, 0x7 ;  /* 0x0000000e111e7291 */ /* 0x000fe4000f8e38ff */
[----:B------:R-:W-:Y:S02]  /*4b50*/  USEL UR16, URZ, 0x1, UP1 ;  /* 0x00000001ff107887 */ /* 0x000fe40008800000 */
[----:B------:R-:W-:Y:S02]  /*4b60*/  USEL UR21, UR21, URZ, UP1 ;  /* 0x000000ff15157287 */ /* 0x000fe40008800000 */
[----:B------:R-:W-:Y:S02]  /*4b70*/  UIADD3 UR9, UPT, UPT, UR9, 0x100, URZ ;  /* 0x0000010009097890 */ /* 0x000fe4000fffe0ff */
[----:B------:R-:W-:Y:S01]  /*4b80*/  @UP0 ULEA UR6, UR21, UR8, 0x3 ;  /* 0x0000000815060291 */ /* 0x000fe2000f8e18ff */
[----:B------:R-:W-:Y:S01]  /*4b90*/  LOP3.LUT R2, R2, UR16, RZ, 0x3c, !PT ;  /* 0x0000001002027c12 */ /* 0x000fe2000f8e3cff */
[----:B------:R-:W-:Y:S01]  /*4ba0*/  UMOV UR29, 0xc0004010 ;  /* 0xc0004010001d7882 */ /* 0x000fe20000000000 */
[----:B------:R-:W-:Y:S01]  /*4bb0*/  UMOV UR31, 0xc0004010 ;  /* 0xc0004010001f7882 */ /* 0x000fe20000000000 */
[----:B------:R-:W-:Y:S01]  /*4bc0*/  UIADD3 UR20, UPT, UPT, UR20, 0x1, URZ ;  /* 0x0000000114147890 */ /* 0x000fe2000fffe0ff */
[----:B-1----:R-:W-:Y:S01]  /*4bd0*/  @P0 SHF.L.U32 R0, R2, 0x1f, RZ ;  /* 0x0000001f02000819 */ /* 0x002fe200000006ff */
[----:B------:R-:W-:Y:S02]  /*4be0*/  UIADD3 UR18, UPT, UPT, UR18, -0x1, URZ ;  /* 0xffffffff12127890 */ /* 0x000fe4000fffe0ff */
[----:B------:R-:W-:Y:S01]  /*4bf0*/  UISETP.NE.AND UP0, UPT, UR20, UR19, UPT ;  /* 0x000000131400728c */ /* 0x000fe2000bf05270 */
[----:B------:R2:W3:Y:S01]  /*4c00*/  @P0 SYNCS.PHASECHK.TRANS64.TRYWAIT P2, [UR6], R0 ;  /* 0x00000000ff0005a7 */ /* 0x0004e20008041106 */
[----:B------:R2:W-:Y:S01]  /*4c10*/  UTCHMMA.2CTA gdesc[UR30], gdesc[UR28], tmem[UR10], tmem[UR26], idesc[UR27], UP3 ;  /* 0x00ff1a1c1e0075ea */ /* 0x0005e20009a0000a */
[----:B------:R-:W-:Y:S01]  /*4c20*/  UPLOP3.LUT UP3, UPT, UPT, UPT, UPT, 0x80, 0x8 ;  /* 0x000000000008789c */ /* 0x000fe20003f6f070 */
[----:B------:R2:W-:Y:S01]  /*4c30*/  UTCBAR.2CTA.MULTICAST [UR9], URZ, UR13 ;  /* 0x000000ff090073e9 */ /* 0x0005e2000820080d */
[----:B------:R-:W-:Y:S04]  /*4c40*/  UMOV UR17, UR21 ;  /* 0x0000001500117c82 */ /* 0x000fe80008000000 */
[----:B------:R-:W-:Y:S05]  /*4c50*/  BRA.U UP0, `(.L_x_102) ;  /* 0xfffffffd008c7547 */ /* 0x000fea000b83ffff */
.L_x_99:
[----:B------:R-:W-:Y:S01]  /*4c60*/  UIADD3 UR11, UPT, UPT, UR11, 0x270, URZ ;  /* 0x000002700b0b7890 */ /* 0x000fe2000fffe0ff */
[----:B------:R-:W-:-:S08]  /*4c70*/  UMOV UR20, UR19 ;  /* 0x0000001300147c82 */ /* 0x000fd00008000000 */
[----:B------:R4:W-:Y:S01]  /*4c80*/  UTCBAR.2CTA.MULTICAST [UR11], URZ, UR12 ;  /* 0x000000ff0b0073e9 */ /* 0x0009e2000820080c */
[----:B------:R-:W-:Y:S02]  /*4c90*/  NOP ;  /* 0x0000000000007918 */ /* 0x000fe40000000000 */
.L_x_97:
[----:B------:R-:W-:Y:S01]  /*4ca0*/  UIADD3 UR22, UPT, UPT, UR22, 0x1, URZ ;  /* 0x0000000116167890 */ /* 0x000fe2000fffe0ff */
[----:B------:R-:W-:-:S03]  /*4cb0*/  ISETP.NE.AND P0, PT, R8, 0x2, PT ;  /* 0x000000020800780c */ /* 0x000fc60003f05270 */
[----:B------:R-:W-:Y:S01]  /*4cc0*/  UISETP.NE.AND UP0, UPT, UR22, 0x4, UPT ;  /* 0x000000041600788c */ /* 0x000fe2000bf05270 */
[----:B-12---:R-:W-:Y:S02]  /*4cd0*/  SEL R0, RZ, 0x1, P0 ;  /* 0x00000001ff007807 */ /* 0x006fe40000000000 */
[----:B------:R-:W-:Y:S01]  /*4ce0*/  SEL R8, R8, RZ, P0 ;  /* 0x000000ff08087207 */ /* 0x000fe20000000000 */
[----:B------:R-:W-:Y:S01]  /*4cf0*/  USEL UR6, URZ, 0x1, UP0 ;  /* 0x00000001ff067887 */ /* 0x000fe20008000000 */
[----:B------:R-:W-:Y:S01]  /*4d00*/  LOP3.LUT R3, R3, R0, RZ, 0x3c, !PT ;  /* 0x0000000003037212 */ /* 0x000fe200078e3cff */
[----:B------:R-:W-:-:S04]  /*4d10*/  USEL UR22, UR22, URZ, UP0 ;  /* 0x000000ff16167287 */ /* 0x000fc80008000000 */
[----:B------:R-:W-:Y:S01]  /*4d20*/  LOP3.LUT R9, R9, UR6, RZ, 0x3c, !PT ;  /* 0x0000000609097c12 */ /* 0x000fe2000f8e3cff */
[----:B------:R-:W-:Y:S07]  /*4d30*/  @P1 BRA `(.L_x_103) ;  /* 0xfffffff800c41947 */ /* 0x000fee000383ffff */
[----:B------:R-:W1:Y:S01]  /*4d40*/  S2UR UR6, SR_CgaCtaId ;  /* 0x00000000000679c3 */ /* 0x000e620000008800 */
[----:B------:R-:W-:Y:S01]  /*4d50*/  ELECT P0, URZ, PT ;  /* 0x0000000000ff782f */ /* 0x000fe20003800000 */
[----:B------:R-:W-:Y:S01]  /*4d60*/  HFMA2 R0, -RZ, RZ, 0, 5.9604644775390625e-08 ;  /* 0x00000001ff007431 */ /* 0x000fe200000001ff */
[----:B------:R-:W-:-:S05]  /*4d70*/  UMOV UR7, 0x40 ;  /* 0x0000004000077882 */ /* 0x000fca0000000000 */
[----:B------:R-:W-:Y:S01]  /*4d80*/  UVIRTCOUNT.DEALLOC.SMPOOL 0x80 ;  /* 0x000000800000784c */ /* 0x000fe20000000000 */
[----:B------:R-:W-:Y:S02]  /*4d90*/  UISETP.NE.AND UP0, UPT, UR5, URZ, UPT ;  /* 0x000000ff0500728c */ /* 0x000fe4000bf05270 */
[----:B-1----:R-:W-:-:S09]  /*4da0*/  ULEA UR6, UR6, UR7, 0x18 ;  /* 0x0000000706067291 */ /* 0x002fd2000f8ec0ff */
[----:B------:R1:W-:Y:S01]  /*4db0*/  @P0 STS.U8 [UR6+0x1c], R0 ;  /* 0x00001c00ff000988 */ /* 0x0003e20008000006 */
[----:B------:R-:W-:Y:S05]  /*4dc0*/  BRA.U UP0, `(.L_x_104) ;  /* 0x0000000100a07547 */ /* 0x000fea000b800000 */
[----:B------:R-:W-:Y:S01]  /*4dd0*/  UIADD3 UR5, UPT, UPT, UR8, 0x290, URZ ;  /* 0x0000029008057890 */ /* 0x000fe2000fffe0ff */
[----:B------:R-:W-:-:S03]  /*4de0*/  SHF.L.U32 R2, R9, 0x1f, RZ ;  /* 0x0000001f09027819 */ /* 0x000fc600000006ff */
[----:B------:R-:W-:-:S09]  /*4df0*/  ULEA UR7, UR22, UR5, 0x3 ;  /* 0x0000000516077291 */ /* 0x000fd2000f8e18ff */
[----:B------:R-:W2:Y:S02]  /*4e00*/  SYNCS.PHASECHK.TRANS64.TRYWAIT P0, [UR7], R2 ;  /* 0x00000002ff0075a7 */ /* 0x000ea40008001107 */
[----:B--2---:R-:W-:Y:S05]  /*4e10*/  @!P0 BRA `(.L_x_105) ;  /* 0x0000006c00108947 */ /* 0x004fea0003800000 */
.L_x_257:
        /* <DEDUP_REMOVED lines=9> */
.L_x_259:
        /* <DEDUP_REMOVED lines=9> */
.L_x_261:
[----:B------:R-:W-:-:S04]  /*4f40*/  UIADD3 UR9, UPT, UPT, UR9, 0x1, URZ ;  /* 0x0000000109097890 */ /* 0x000fc8000fffe0ff */
[----:B------:R-:W-:-:S04]  /*4f50*/  UISETP.NE.AND UP1, UPT, UR9, 0x4, UPT ;  /* 0x000000040900788c */ /* 0x000fc8000bf25270 */
[----:B------:R-:W-:Y:S02]  /*4f60*/  USEL UR7, URZ, 0x1, UP1 ;  /* 0x00000001ff077887 */ /* 0x000fe40008800000 */
[----:B------:R-:W-:-:S04]  /*4f70*/  USEL UR9, UR9, URZ, UP1 ;  /* 0x000000ff09097287 */ /* 0x000fc80008800000 */
[----:B------:R-:W-:Y:S01]  /*4f80*/  ULEA UR9, UR9, UR5, 0x3 ;  /* 0x0000000509097291 */ /* 0x000fe2000f8e18ff */
[----:B------:R-:W-:-:S04]  /*4f90*/  LOP3.LUT R2, R2, UR7, RZ, 0x3c, !PT ;  /* 0x0000000702027c12 */ /* 0x000fc8000f8e3cff */
[----:B------:R-:W-:Y:S01]  /*4fa0*/  SHF.L.U32 R2, R2, 0x1f, RZ ;  /* 0x0000001f02027819 */ /* 0x000fe200000006ff */
[----:B-1----:R-:W-:-:S04]  /*4fb0*/  IMAD.U32 R0, RZ, RZ, UR9 ;  /* 0x00000009ff007e24 */ /* 0x002fc8000f8e00ff */
[----:B------:R1:W2:Y:S03]  /*4fc0*/  SYNCS.PHASECHK.TRANS64.TRYWAIT P0, [R0+URZ], R2 ;  /* 0x00000002000075a7 */ /* 0x0002a600080011ff */
[----:B--2---:R-:W-:Y:S05]  /*4fd0*/  @!P0 NANOSLEEP.SYNCS 0x989680 ;  /* 0x009896800000895d */ /* 0x004fea0003900000 */
[----:B------:R-:W2:Y:S02]  /*4fe0*/  @!P0 SYNCS.PHASECHK.TRANS64 P0, [R0+URZ], R2 ;  /* 0x00000002000085a7 */ /* 0x000ea400080010ff */
[----:B--2---:R-:W-:Y:S05]  /*4ff0*/  @P0 BRA `(.L_x_108) ;  /* 0x0000000000200947 */ /* 0x004fea0003800000 */
.L_x_109:
[----:B--2---:R2:W1:Y:S02]  /*5000*/  SYNCS.PHASECHK.TRANS64.TRYWAIT P0, [R0+URZ], R2 ;  /* 0x00000002000075a7 */ /* 0x00446400080011ff */
[----:B-1----:R-:W-:Y:S05]  /*5010*/  @!P0 NANOSLEEP.SYNCS 0x989680 ;  /* 0x009896800000895d */ /* 0x002fea0003900000 */
[----:B------:R-:W1:Y:S02]  /*5020*/  @!P0 SYNCS.PHASECHK.TRANS64 P0, [R0+URZ], R2 ;  /* 0x00000002000085a7 */ /* 0x000e6400080010ff */
[----:B-1----:R-:W-:Y:S05]  /*5030*/  @!P0 BRA `(.L_x_109) ;  /* 0xfffffffc00f08947 */ /* 0x002fea000383ffff */
[----:B------:R-:W-:Y:S05]  /*5040*/  BRA `(.L_x_108) ;  /* 0x00000000000c7947 */ /* 0x000fea0003800000 */
.L_x_104:
[----:B------:R-:W-:-:S04]  /*5050*/  UIADD3 UR5, UPT, UPT, UR8, 0x2d0, URZ ;  /* 0x000002d008057890 */ /* 0x000fc8000fffe0ff */
[----:B------:R-:W-:-:S09]  /*5060*/  UPRMT UR5, UR4, 0x654, UR5 ;  /* 0x0000065404057896 */ /* 0x000fd20008000005 */
[----:B------:R-:W-:Y:S03]  /*5070*/  SYNCS.ARRIVE.TRANS64.RED.A1T0 RZ, [UR5], RZ ;  /* 0x000000ffffff79a7 */ /* 0x000fe60008100405 */
.L_x_108:
[----:B-12---:R-:W-:Y:S01]  /*5080*/  SHF.L.U32 R2, RZ, 0x1f, RZ ;  /* 0x0000001fff027819 */ /* 0x006fe200000006ff */
[----:B------:R-:W-:Y:S01]  /*5090*/  UIADD3 UR5, UPT, UPT, UR8, 0x2d0, URZ ;  /* 0x000002d008057890 */ /* 0x000fe2000fffe0ff */
[----:B------:R-:W-:Y:S02]  /*50a0*/  PLOP3.LUT P0, PT, PT, PT, UP0, 0x80, 0x8 ;  /* 0x000000000008781c */ /* 0x000fe40003f0f008 */
[----:B------:R-:W1:Y:S02]  /*50b0*/  SYNCS.PHASECHK.TRANS64.TRYWAIT P1, [UR8+0x2d0], R2 ;  /* 0x0002d002ff0075a7 */ /* 0x000e640008021108 */
[----:B-1----:R-:W-:Y:S09]  /*50c0*/  @!P1 BRA `(.L_x_110) ;  /* 0x0000006800ac9947 */ /* 0x002ff20003800000 */
.L_x_263:
[----:B------:R-:W-:Y:S01]  /*50d0*/  @!UP0 UPRMT UR5, UR4, 0x654, UR5 ;  /* 0x0000065404058896 */ /* 0x000fe20008000005 */
[----:B------:R-:W-:Y:S02]  /*50e0*/  UMOV UR8, 0xffff ;  /* 0x0000ffff00087882 */ /* 0x000fe40000000000 */
[----:B------:R-:W-:-:S06]  /*50f0*/  UMOV UR4, 0x1 ;  /* 0x0000000100047882 */ /* 0x000fcc0000000000 */
[----:B------:R-:W-:Y:S01]  /*5100*/  @!P0 SYNCS.ARRIVE.TRANS64.RED.A1T0 RZ, [UR5], RZ ;  /* 0x000000ffffff89a7 */ /* 0x000fe20008100405 */
[----:B------:R-:W-:Y:S01]  /*5110*/  NOP ;  /* 0x0000000000007918 */ /* 0x000fe20000000000 */
[----:B-1----:R-:W1:Y:S01]  /*5120*/  LDS R0, [UR6+0x14] ;  /* 0x00001406ff007984 */ /* 0x002e620008000800 */
[----:B------:R-:W-:-:S04]  /*5130*/  ULOP3.LUT UR5, UR24, 0xffff, URZ, 0xc0, !UPT ;  /* 0x0000ffff18057892 */ /* 0x000fc8000f8ec0ff */
[----:B------:R-:W-:-:S04]  /*5140*/  USHF.R.U32.HI UR5, URZ, 0x5, UR5 ;  /* 0x00000005ff057899 */ /* 0x000fc80008011605 */
[----:B------:R-:W-:Y:S02]  /*5150*/  USHF.L.U32 UR8, UR8, UR5, URZ ;  /* 0x0000000508087299 */ /* 0x000fe400080006ff */
[----:B------:R-:W-:-:S04]  /*5160*/  USHF.L.U32 UR4, UR4, UR5, URZ ;  /* 0x0000000504047299 */ /* 0x000fc800080006ff */
[----:B-1----:R-:W-:-:S04]  /*5170*/  LOP3.LUT R0, R0, UR8, RZ, 0xc0, !PT ;  /* 0x0000000800007c12 */ /* 0x002fc8000f8ec0ff */
[----:B------:R-:W-:-:S13]  /*5180*/  ISETP.NE.AND P0, PT, R0, UR8, PT ;  /* 0x0000000800007c0c */ /* 0x000fda000bf05270 */
[----:B------:R-:W-:Y:S05]  /*5190*/  @P0 BRA `(.L_x_111) ;  /* 0x0000000000580947 */ /* 0x000fea0003800000 */
[----:B------:R-:W1:Y:S02]  /*51a0*/  LDS R0, [UR6+0x18] ;  /* 0x00001806ff007984 */ /* 0x000e640008000800 */
[----:B-1----:R-:W-:-:S04]  /*51b0*/  LOP3.LUT R0, R0, UR4, RZ, 0xc0, !PT ;  /* 0x0000000400007c12 */ /* 0x002fc8000f8ec0ff */
[----:B------:R-:W-:-:S13]  /*51c0*/  ISETP.NE.AND P0, PT, R0, UR4, PT ;  /* 0x0000000400007c0c */ /* 0x000fda000bf05270 */
[----:B------:R-:W-:Y:S05]  /*51d0*/  @P0 BRA `(.L_x_112) ;  /* 0x00000000003c0947 */ /* 0x000fea0003800000 */
[----:B------:R-:W1:Y:S01]  /*51e0*/  S2R R2, SR_LANEID ;  /* 0x0000000000027919 */ /* 0x000e620000000000 */
[----:B------:R-:W-:Y:S01]  /*51f0*/  ULOP3.LUT UR8, URZ, UR8, URZ, 0x33, !UPT ;  /* 0x00000008ff087292 */ /* 0x000fe2000f8e33ff */
[----:B------:R-:W-:Y:S02]  /*5200*/  VOTEU.ANY UR7, UPT, PT ;  /* 0x0000000000077886 */ /* 0x000fe400038e0100 */
[----:B------:R-:W-:-:S03]  /*5210*/  UFLO.U32 UR7, UR7 ;  /* 0x00000007000772bd */ /* 0x000fc600080e0000 */
[----:B------:R-:W-:-:S04]  /*5220*/  IMAD.U32 R0, RZ, RZ, UR8 ;  /* 0x00000008ff007e24 */ /* 0x000fc8000f8e00ff */
[----:B------:R2:W3:Y:S02]  /*5230*/  REDUX UR5, R0 ;  /* 0x00000000000573c4 */ /* 0x0004e40000000000 */
[----:B------:R1:W-:Y:S02]  /*5240*/  UTCATOMSWS.AND URZ, UR8 ;  /* 0x0000000800ff79e3 */ /* 0x0003e40008000000 */
[----:B-1----:R-:W-:Y:S02]  /*5250*/  ISETP.EQ.U32.AND P0, PT, R2, UR7, PT ;  /* 0x0000000702007c0c */ /* 0x002fe4000bf02070 */
[----:B--2---:R-:W-:Y:S02]  /*5260*/  LOP3.LUT R0, RZ, UR4, RZ, 0x33, !PT ;  /* 0x00000004ff007c12 */ /* 0x004fe4000f8e33ff */
[----:B---3--:R-:W-:Y:S02]  /*5270*/  MOV R2, UR5 ;  /* 0x0000000500027c02 */ /* 0x008fe40008000f00 */
[----:B------:R-:W1:Y:S07]  /*5280*/  REDUX UR4, R0 ;  /* 0x00000000000473c4 */ /* 0x000e6e0000000000 */
[----:B------:R2:W-:Y:S01]  /*5290*/  @P0 ATOMS.AND RZ, [UR6+0x14], R2 ;  /* 0x00001402ffff098c */ /* 0x0005e2000a800006 */
[----:B-1----:R-:W-:-:S05]  /*52a0*/  IMAD.U32 R0, RZ, RZ, UR4 ;  /* 0x00000004ff007e24 */ /* 0x002fca000f8e00ff */
[----:B------:R2:W-:Y:S01]  /*52b0*/  @P0 ATOMS.AND RZ, [UR6+0x18], R0 ;  /* 0x00001800ffff098c */ /* 0x0005e2000a800006 */
[----:B------:R-:W-:Y:S05]  /*52c0*/  BRA `(.L_x_113) ;  /* 0x0000000000147947 */ /* 0x000fea0003800000 */
.L_x_112:
[----:B------:R-:W-:Y:S02]  /*52d0*/  MOV R2, 0x52f0 ;  /* 0x000052f000027802 */ /* 0x000fe40000000f00 */
[----:B---345:R-:W-:Y:S05]  /*52e0*/  CALL.REL.NOINC `($__internal_0_$__cuda_sm10x_tcgen05_guardrail_trap_col_being_dealloced_not_returned_by_alloc) ;  /* 0x0000006c008c7944 */ /* 0x038fea0003c00000 */
[----:B------:R-:W-:Y:S05]  /*52f0*/  BRA `(.L_x_113) ;  /* 0x0000000000087947 */ /* 0x000fea0003800000 */
.L_x_111:
[----:B------:R-:W-:Y:S02]  /*5300*/  MOV R2, 0x5320 ;  /* 0x0000532000027802 */ /* 0x000fe40000000f00 */
[----:B---345:R-:W-:Y:S05]  /*5310*/  CALL.REL.NOINC `($__internal_2_$__cuda_sm10x_tcgen05_guardrail_trap_unallocated_columns_being_dealloced) ;  /* 0x0000006c00987944 */ /* 0x038fea0003c00000 */
.L_x_113:
[----:B------:R-:W-:Y:S01]  /*5320*/  NOP ;  /* 0x0000000000007918 */ /* 0x000fe20000000000 */
[----:B----4-:R-:W-:Y:S05]  /*5330*/  EXIT ;  /* 0x000000000000794d */ /* 0x010fea0003800000 */
.L_x_84:
[----:B------:R-:W-:-:S09]  /*5340*/  UISETP.NE.OR UP5, UPT, UR10, 0x3, !UP5 ;  /* 0x000000030a00788c */ /* 0x000fd2000efa5670 */
[----:B------:R-:W-:Y:S05]  /*5350*/  BRA.U UP5, `(.L_x_114) ;  /* 0x0000001105747547 */ /* 0x000fea000b800000 */
[----:B------:R-:W1:Y:S01]  /*5360*/  LDC R0, c[0x0][0xb30] ;  /* 0x0002cc00ff007b82 */ /* 0x000e620000000800 */
[----:B------:R-:W2:Y:S01]  /*5370*/  LDCU.64 UR8, c[0x0][0x888] ;  /* 0x00011100ff0877ac */ /* 0x000ea20008000a00 */
[----:B------:R-:W-:Y:S02]  /*5380*/  HFMA2 R27, -RZ, RZ, 0, 0 ;  /* 0x00000000ff1b7431 */ /* 0x000fe400000001ff */
[----:B------:R-:W-:Y:S01]  /*5390*/  IMAD.MOV.U32 R29, RZ, RZ, 0x1 ;  /* 0x00000001ff1d7424 */ /* 0x000fe200078e00ff */
[----:B------:R-:W-:Y:S01]  /*53a0*/  MOV R25, 0x2000 ;  /* 0x0000200000197802 */ /* 0x000fe20000000f00 */
[----:B------:R-:W3:Y:S01]  /*53b0*/  LDCU.64 UR4, c[0x0][0x890] ;  /* 0x00011200ff0477ac */ /* 0x000ee20008000a00 */
[----:B------:R-:W-:Y:S01]  /*53c0*/  IMAD.MOV.U32 R28, RZ, RZ, RZ ;  /* 0x000000ffff1c7224 */ /* 0x000fe200078e00ff */
[----:B------:R-:W4:Y:S01]  /*53d0*/  LDC R24, c[0x0][0x370] ;  /* 0x0000dc00ff187b82 */ /* 0x000f220000000800 */
[----:B------:R-:W-:Y:S01]  /*53e0*/  UMOV UR7, 0x400 ;  /* 0x0000040000077882 */ /* 0x000fe20000000000 */
[----:B------:R-:W-:-:S02]  /*53f0*/  UPLOP3.LUT UP1, UPT, UPT, UPT, UPT, 0x40, 0x4 ;  /* 0x000000000004789c */ /* 0x000fc40003f2e870 */
[----:B------:R-:W-:-:S04]  /*5400*/  ULEA UR7, UR37, UR7, 0x18 ;  /* 0x0000000725077291 */ /* 0x000fc8000f8ec0ff */
[----:B------:R-:W4:Y:S01]  /*5410*/  LDC R3, c[0x0][0xb0c] ;  /* 0x0002c300ff037b82 */ /* 0x000f220000000800 */
[----:B------:R-:W-:Y:S02]  /*5420*/  UIADD3 UR13, UPT, UPT, UR7, 0x218, URZ ;  /* 0x00000218070d7890 */ /* 0x000fe4000fffe0ff */
[----:B--2---:R-:W-:Y:S02]  /*5430*/  UISETP.NE.U32.AND UP3, UPT, UR8, URZ, UPT ;  /* 0x000000ff0800728c */ /* 0x004fe4000bf65070 */
[----:B------:R-:W-:Y:S02]  /*5440*/  UIADD3 UR41, UPT, UPT, UR7, 0x200, URZ ;  /* 0x0000020007297890 */ /* 0x000fe4000fffe0ff */
[----:B---3--:R-:W-:Y:S01]  /*5450*/  UISETP.NE.U32.AND UP4, UPT, UR4, URZ, UPT ;  /* 0x000000ff0400728c */ /* 0x008fe2000bf85070 */
[----:B------:R-:W2:Y:S01]  /*5460*/  LDC R18, c[0x0][0xb20] ;  /* 0x0002c800ff127b82 */ /* 0x000ea20000000800 */
[----:B-1----:R-:W-:Y:S01]  /*5470*/  ISETP.NE.AND P1, PT, R0, 0x1, PT ;  /* 0x000000010000780c */ /* 0x002fe20003f25270 */
[----:B------:R-:W-:-:S02]  /*5480*/  UISETP.NE.AND.EX UP3, UPT, UR9, URZ, UPT, UP3 ;  /* 0x000000ff0900728c */ /* 0x000fc4000bf65330 */
[----:B------:R-:W-:Y:S02]  /*5490*/  UIADD3 UR33, UPT, UPT, UR7, 0x208, URZ ;  /* 0x0000020807217890 */ /* 0x000fe4000fffe0ff */
[----:B------:R-:W-:Y:S02]  /*54a0*/  UIADD3 UR25, UPT, UPT, UR7, 0x210, URZ ;  /* 0x0000021007197890 */ /* 0x000fe4000fffe0ff */
[----:B------:R-:W1:Y:S01]  /*54b0*/  LDC.64 R30, c[0x0][0x348] ;  /* 0x0000d200ff1e7b82 */ /* 0x000e620000000a00 */
[----:B------:R-:W-:Y:S02]  /*54c0*/  UPRMT UR13, UR37, 0x654, UR13 ;  /* 0x00000654250d7896 */ /* 0x000fe4000800000d */
[----:B------:R-:W-:-:S05]  /*54d0*/  UISETP.NE.AND.EX UP4, UPT, UR5, URZ, UPT, UP4 ;  /* 0x000000ff0500728c */ /* 0x000fca000bf85340 */
[----:B------:R-:W3:Y:S08]  /*54e0*/  LDC.64 R16, c[0x0][0xb10] ;  /* 0x0002c400ff107b82 */ /* 0x000ef00000000a00 */
[----:B------:R-:W1:Y:S08]  /*54f0*/  LDC.64 R6, c[0x0][0xb18] ;  /* 0x0002c600ff067b82 */ /* 0x000e700000000a00 */
[----:B------:R-:W1:Y:S08]  /*5500*/  LDC.64 R4, c[0x0][0xb28] ;  /* 0x0002ca00ff047b82 */ /* 0x000e700000000a00 */
[----:B--2-4-:R-:W1:Y:S02]  /*5510*/  LDC R19, c[0x0][0x374] ;  /* 0x0000dd00ff137b82 */ /* 0x014e640000000800 */
.L_x_125:
[C---:B------:R-:W-:Y:S02]  /*5520*/  LEA R0, R28.reuse, UR7, 0x3 ;  /* 0x000000071c007c11 */ /* 0x040fe4000f8e18ff */
[----:B------:R-:W-:Y:S02]  /*5530*/  SHF.L.U32 R2, R27, 0x1f, RZ ;  /* 0x0000001f1b027819 */ /* 0x000fe400000006ff */
[----:B------:R-:W-:Y:S02]  /*5540*/  LEA R20, R28, UR7, 0x4 ;  /* 0x000000071c147c11 */ /* 0x000fe4000f8e20ff */
[----:B--2---:R-:W2:Y:S02]  /*5550*/  SYNCS.PHASECHK.TRANS64.TRYWAIT P0, [R0+URZ+0x250], R2 ;  /* 0x00025002000075a7 */ /* 0x004ea400080011ff */
[----:B--2---:R-:W-:Y:S05]  /*5560*/  @!P0 BRA `(.L_x_115) ;  /* 0x00000064009c8947 */ /* 0x004fea0003800000 */
.L_x_264:
[----:B------:R-:W-:Y:S01]  /*5570*/  ISETP.GE.AND P0, PT, R40, 0x1, PT ;  /* 0x000000012800780c */ /* 0x000fe20003f06270 */
[----:B------:R-:W4:Y:S01]  /*5580*/  LDS.128 R20, [R20+0x2e0] ;  /* 0x0002e00014147984 */ /* 0x000f220000000c00 */
[----:B--2---:R-:W-:Y:S01]  /*5590*/  VIADD R0, R0, 0x260 ;  /* 0x0000026000007836 */ /* 0x004fe20000000000 */
[----:B------:R-:W-:Y:S01]  /*55a0*/  @!PT LDS RZ, [RZ] ;  /* 0x00000000fffff984 */ /* 0x000fe20000000800 */
[----:B------:R-:W-:Y:S01]  /*55b0*/  @!PT LDS RZ, [RZ] ;  /* 0x00000000fffff984 */ /* 0x000fe20000000800 */
[----:B------:R-:W-:Y:S01]  /*55c0*/  @!PT LDS RZ, [RZ] ;  /* 0x00000000fffff984 */ /* 0x000fe20000000800 */
[----:B------:R-:W-:Y:S01]  /*55d0*/  @!PT LDS RZ, [RZ] ;  /* 0x00000000fffff984 */ /* 0x000fe20000000800 */
[----:B------:R2:W-:Y:S06]  /*55e0*/  MEMBAR.ALL.CTA ;  /* 0x0000000000007992 */ /* 0x0005ec0000008000 */
[----:B--2---:R-:W2:Y:S01]  /*55f0*/  FENCE.VIEW.ASYNC.S ;  /* 0x00000000000073c6 */ /* 0x004ea20000000000 */
[----:B------:R-:W-:Y:S04]  /*5600*/  PRMT R0, RZ, 0x654, R0 ;  /* 0x00000654ff007816 */ /* 0x000fe80000000000 */
[----:B--2---:R2:W-:Y:S01]  /*5610*/  SYNCS.ARRIVE.TRANS64.RED.A1T0 RZ, [R0+URZ], RZ ;  /* 0x000000ff00ff79a7 */ /* 0x0045e200081004ff */
[----:B----4-:R-:W-:Y:S11]  /*5620*/  LOP3.LUT P3, RZ, R22, 0x1, RZ, 0xc0, !PT ;  /* 0x0000000116ff7812 */ /* 0x010ff6000786c0ff */
[----:B------:R-:W-:Y:S02]  /*5630*/  @!UPT UIADD3 URZ, UPT, UPT, URZ, URZ, URZ ;  /* 0x000000fffffff290 */ /* 0x000fe4000fffe0ff */
[----:B------:R-:W-:Y:S02]  /*5640*/  @P3 MOV R11, R20 ;  /* 0x00000014000b3202 */ /* 0x000fe40000000f00 */
[----:B------:R-:W-:Y:S01]  /*5650*/  @P3 LOP3.LUT R10, R21, 0xffff, RZ, 0xc0, !PT ;  /* 0x0000ffff150a3812 */ /* 0x000fe200078ec0ff */
[----:B--2---:R-:W-:Y:S06]  /*5660*/  @!P0 BRA `(.L_x_116) ;  /* 0x0000000000a48947 */ /* 0x004fec0003800000 */
[-C--:B-1----:R-:W-:Y:S01]  /*5670*/  IMAD.HI.U32 R0, R19, R7.reuse, RZ ;  /* 0x0000000713007227 */ /* 0x082fe200078e00ff */
[----:B------:R-:W-:Y:S02]  /*5680*/  ISETP.NE.AND P0, PT, R6, 0x1, PT ;  /* 0x000000010600780c */ /* 0x000fe40003f05270 */
[----:B------:R-:W-:Y:S01]  /*5690*/  ISETP.NE.AND P2, PT, R40, 0x1, PT ;  /* 0x000000012800780c */ /* 0x000fe20003f45270 */
[----:B---3--:R-:W-:Y:S01]  /*56a0*/  IMAD.HI.U32 R9, R24, R16, RZ ;  /* 0x0000001018097227 */ /* 0x008fe200078e00ff */
[----:B------:R-:W-:Y:S02]  /*56b0*/  SHF.R.U32.HI R0, RZ, R18, R0 ;  /* 0x00000012ff007219 */ /* 0x000fe40000011600 */
[----:B------:R-:W-:Y:S01]  /*56c0*/  ISETP.NE.AND P4, PT, R3, 0x1, PT ;  /* 0x000000010300780c */ /* 0x000fe20003f85270 */
[----:B------:R-:W-:Y:S01]  /*56d0*/  IMAD.HI.U32 R13, R10, R7, RZ ;  /* 0x000000070a0d7227 */ /* 0x000fe200078e00ff */
[----:B------:R-:W-:Y:S02]  /*56e0*/  SHF.R.U32.HI R9, RZ, R17, R9 ;  /* 0x00000011ff097219 */ /* 0x000fe40000011609 */
[----:B------:R-:W-:Y:S01]  /*56f0*/  SEL R0, R19, R0, !P0 ;  /* 0x0000000013007207 */ /* 0x000fe20004000000 */
[----:B------:R-:W-:Y:S01]  /*5700*/  IMAD.HI.U32 R12, R11, R16, RZ ;  /* 0x000000100b0c7227 */ /* 0x000fe200078e00ff */
[----:B------:R-:W-:Y:S03]  /*5710*/  SEL R9, R24, R9, !P4 ;  /* 0x0000000918097207 */ /* 0x000fe60006000000 */
[-C--:B------:R-:W-:Y:S01]  /*5720*/  IMAD.HI.U32 R8, R0, R4.reuse, RZ ;  /* 0x0000000400087227 */ /* 0x080fe200078e00ff */
[----:B------:R-:W-:Y:S03]  /*5730*/  SHF.R.U32.HI R12, RZ, R17, R12 ;  /* 0x00000011ff0c7219 */ /* 0x000fe6000001160c */
[----:B------:R-:W-:Y:S01]  /*5740*/  IMAD.HI.U32 R2, R9, R4, RZ ;  /* 0x0000000409027227 */ /* 0x000fe200078e00ff */
[-C--:B------:R-:W-:Y:S02]  /*5750*/  @P2 SHF.R.U32.HI R0, RZ, R5.reuse, R8 ;  /* 0x00000005ff002219 */ /* 0x080fe40000011608 */
[----:B------:R-:W-:Y:S02]  /*5760*/  SHF.R.U32.HI R8, RZ, R18, R13 ;  /* 0x00000012ff087219 */ /* 0x000fe4000001160d */
[----:B------:R-:W-:Y:S01]  /*5770*/  @P2 SHF.R.U32.HI R9, RZ, R5, R2 ;  /* 0x00000005ff092219 */ /* 0x000fe20000011602 */
[----:B------:R-:W-:Y:S01]  /*5780*/  IMAD R0, R40, R0, RZ ;  /* 0x0000000028007224 */ /* 0x000fe200078e02ff */
[----:B------:R-:W-:Y:S02]  /*5790*/  SEL R8, R10, R8, !P0 ;  /* 0x000000080a087207 */ /* 0x000fe40004000000 */
[----:B------:R-:W-:Y:S01]  /*57a0*/  SEL R2, R11, R12, !P4 ;  /* 0x0000000c0b027207 */ /* 0x000fe20006000000 */
[----:B------:R-:W-:Y:S01]  /*57b0*/  IMAD R12, R40, R9, RZ ;  /* 0x00000009280c7224 */ /* 0x000fe200078e02ff */
[C---:B------:R-:W-:Y:S01]  /*57c0*/  ISETP.GE.AND P0, PT, R8.reuse, R0, PT ;  /* 0x000000000800720c */ /* 0x040fe20003f06270 */
[----:B------:R-:W-:Y:S03]  /*57d0*/  IMAD.HI.U32 R0, R8, R4, RZ ;  /* 0x0000000408007227 */ /* 0x000fe600078e00ff */
[----:B------:R-:W-:Y:S02]  /*57e0*/  ISETP.GE.OR P0, PT, R2, R12, P0 ;  /* 0x0000000c0200720c */ /* 0x000fe40000706670 */
[-C--:B------:R-:W-:Y:S04]  /*57f0*/  SHF.R.U32.HI R0, RZ, R5.reuse, R0 ;  /* 0x00000005ff007219 */ /* 0x080fe80000011600 */
[----:B------:R-:W-:Y:S05]  /*5800*/  SEL R13, R8, R0, !P2 ;  /* 0x00000000080d7207 */ /* 0x000fea0005000000 */
[----:B------:R-:W-:Y:S02]  /*5810*/  IMAD.MOV R12, RZ, RZ, -R13 ;  /* 0x000000ffff0c7224 */ /* 0x000fe400078e0a0d */
[----:B------:R-:W-:Y:S04]  /*5820*/  @!P0 IMAD.HI.U32 R0, R2, R4, RZ ;  /* 0x0000000402008227 */ /* 0x000fe800078e00ff */
[----:B------:R-:W-:Y:S01]  /*5830*/  IMAD R12, R40, R12, R8 ;  /* 0x0000000c280c7224 */ /* 0x000fe200078e0208 */
[----:B------:R-:W-:Y:S04]  /*5840*/  @!P0 SHF.R.U32.HI R0, RZ, R5, R0 ;  /* 0x00000005ff008219 */ /* 0x000fe80000011600 */
[----:B------:R-:W-:Y:S04]  /*5850*/  @!P0 SEL R0, R2, R0, !P2 ;  /* 0x0000000002008207 */ /* 0x000fe80005000000 */
[----:B------:R-:W-:Y:S01]  /*5860*/  @!P0 IADD3 R13, PT, PT, R13, -R0, RZ ;  /* 0x800000000d0d8210 */ /* 0x000fe20007ffe0ff */
[----:B------:R-:W-:Y:S01]  /*5870*/  @!P0 IMAD R0, R9, R12, R0 ;  /* 0x0000000c09008224 */ /* 0x000fe200078e0200 */
[----:B------:R-:W-:Y:S01]  /*5880*/  IADD3 R9, PT, PT, -R8, RZ, RZ ;  /* 0x000000ff08097210 */ /* 0x000fe20007ffe1ff */
[--C-:B------:R-:W-:Y:S02]  /*5890*/  IMAD.MOV R12, RZ, RZ, -R2.reuse ;  /* 0x000000ffff0c7224 */ /* 0x100fe400078e0a02 */
[----:B------:R-:W-:Y:S02]  /*58a0*/  @!P0 IMAD R8, R13, R40, R2 ;  /* 0x000000280d088224 */ /* 0x000fe400078e0202 */
[----:B------:R-:W-:Y:S02]  /*58b0*/  @!P0 IMAD.MOV.U32 R2, RZ, RZ, R0 ;  /* 0x000000ffff028224 */ /* 0x000fe400078e0000 */
[----:B------:R-:W-:Y:S02]  /*58c0*/  IMAD R11, R3, R12, R11 ;  /* 0x0000000c030b7224 */ /* 0x000fe400078e020b */
[----:B------:R-:W-:Y:S02]  /*58d0*/  IMAD R10, R6, R9, R10 ;  /* 0x00000009060a7224 */ /* 0x000fe400078e020a */
[----:B------:R-:W-:Y:S02]  /*58e0*/  IMAD R11, R2, R3, R11 ;  /* 0x00000003020b7224 */ /* 0x000fe400078e020b */
[----:B------:R-:W-:Y:S02]  /*58f0*/  IMAD R10, R8, R6, R10 ;  /* 0x00000006080a7224 */ /* 0x000fe400078e020a */
.L_x_116:
[----:B------:R-:W-:Y:S05]  /*5900*/  BRA.U UP1, `(.L_x_117) ;  /* 0x0000000101107547 */ /* 0x000fea000b800000 */
[----:B------:R-:W-:Y:S04]  /*5910*/  MOV R2, UR6 ;  /* 0x0000000600027c02 */ /* 0x000fe80008000f00 */
[----:B------:R-:W-:Y:S04]  /*5920*/  SHF.L.U32 R2, R2, 0x1f, RZ ;  /* 0x0000001f02027819 */ /* 0x000fe800000006ff */
[----:B------:R-:W2:Y:S02]  /*5930*/  SYNCS.PHASECHK.TRANS64.TRYWAIT P0, [UR7+0x248], R2 ;  /* 0x00024802ff0075a7 */ /* 0x000ea40008001107 */
[----:B--2---:R-:W-:Y:S05]  /*5940*/  @!P0 BRA `(.L_x_118) ;  /* 0x0000006000b88947 */ /* 0x004fea0003800000 */
.L_x_117:
[----:B------:R-:W-:Y:S02]  /*5950*/  R2UR UR42, R15 ;  /* 0x000000000f2a72ca */ /* 0x000fe400000e0000 */
[----:B------:R-:W-:Y:S02]  /*5960*/  R2UR UR43, R14 ;  /* 0x000000000e2b72ca */ /* 0x000fe400000e0000 */
[----:B------:R-:W-:Y:S02]  /*5970*/  ISETP.NE.U32.AND P2, PT, RZ, UR4, PT ;  /* 0x00000004ff007c0c */ /* 0x000fe4000bf45070 */
[----:B------:R-:W-:Y:S02]  /*5980*/  SHF.L.U32 R14, R29, 0x1f, RZ ;  /* 0x0000001f1d0e7819 */ /* 0x000fe400000006ff */
[----:B------:R-:W-:Y:S05]  /*5990*/  ISETP.NE.AND.EX P2, PT, RZ, UR5, PT, P2 ;  /* 0x00000005ff007c0c */ /* 0x000fea000bf45320 */
[----:B------:R-:W-:Y:S02]  /*59a0*/  USHF.L.U32 UR42, UR42, 0x8, URZ ;  /* 0x000000082a2a7899 */ /* 0x000fe400080006ff */
[----:B------:R-:W-:Y:S01]  /*59b0*/  USHF.L.U32 UR43, UR43, 0x6, URZ ;  /* 0x000000062b2b7899 */ /* 0x000fe200080006ff */
[----:B------:R-:W-:Y:S11]  /*59c0*/  BRA.U !UP4, `(.L_x_119) ;  /* 0x000000010c347547 */ /* 0x000ff6000b800000 */
[----:B------:R-:W-:Y:S01]  /*59d0*/  UPLOP3.LUT UP0, UPT, UPT, UPT, UP3, 0x80, 0x8 ;  /* 0x000000000008789c */ /* 0x000fe20003f0f030 */
[----:B--2---:R-:W-:Y:S02]  /*59e0*/  HFMA2 R0, -RZ, RZ, 0, 5.9604644775390625e-08 ;  /* 0x00000001ff007431 */ /* 0x004fe400000001ff */
[----:B------:R-:W-:Y:S03]  /*59f0*/  IMAD.MOV.U32 R92, RZ, RZ, 0x1 ;  /* 0x00000001ff5c7424 */ /* 0x000fe600078e00ff */
[----:B------:R-:W-:Y:S05]  /*5a00*/  PLOP3.LUT P0, PT, PT, PT, UP0, 0x80, 0x8 ;  /* 0x000000000008781c */ /* 0x000fea0003f0f008 */
[----:B------:R-:W2:Y:S01]  /*5a10*/  @UP0 LDCU.64 UR10, c[0x0][0x888] ;  /* 0x00011100ff0a07ac */ /* 0x000ea20008000a00 */
[----:B------:R-:W-:Y:S07]  /*5a20*/  @UP0 UIMAD UR8, UR36, UR4, URZ ;  /* 0x00000004240802a4 */ /* 0x000fee000f8e02ff */
[----:B------:R-:W-:Y:S01]  /*5a30*/  @!P0 PRMT R92, R0, 0x7610, R92 ;  /* 0x00007610005c8816 */ /* 0x000fe2000000005c */
[----:B--2---:R-:W-:Y:S03]  /*5a40*/  @UP0 UIMAD.WIDE UR10, UR8, 0x4, UR10 ;  /* 0x00000004080a08a5 */ /* 0x004fe6000f8e020a */
[----:B------:R-:W2:Y:S03]  /*5a50*/  @!UP0 LDCU UR8, c[0x0][0x880] ;  /* 0x00011000ff0887ac */ /* 0x000ea60008000800 */
[----:B------:R-:W-:Y:S01]  /*5a60*/  IMAD.U32 R8, RZ, RZ, UR10 ;  /* 0x0000000aff087e24 */ /* 0x000fe2000f8e00ff */
[----:B------:R-:W-:Y:S05]  /*5a70*/  MOV R9, UR11 ;  /* 0x0000000b00097c02 */ /* 0x000fea0008000f00 */
[----:B-----5:R4:W5:Y:S02]  /*5a80*/  @P0 LDG.E R49, desc[UR46][R8.64] ;  /* 0x0000002e08310981 */ /* 0x020964000c1e1900 */
[----:B--2-4-:R-:W-:Y:S07]  /*5a90*/  @!P0 IMAD.U32 R49, RZ, RZ, UR8 ;  /* 0x00000008ff318e24 */ /* 0x014fee000f8e00ff */
.L_x_119:
[----:B-----5:R-:W-:Y:S01]  /*5aa0*/  @!P2 FSETP.EQ.AND P0, PT, R49, RZ, PT ;  /* 0x000000ff3100a20b */ /* 0x020fe20003f02000 */
[----:B------:R-:W-:Y:S01]  /*5ab0*/  @!UPT UIADD3 URZ, UPT, UPT, URZ, URZ, URZ ;  /* 0x000000fffffff290 */ /* 0x000fe2000fffe0ff */
[----:B------:R-:W-:Y:S11]  /*5ac0*/  @!P2 BRA `(.L_x_120) ;  /* 0x000000000014a947 */ /* 0x000ff60003800000 */
[----:B------:R-:W-:Y:S02]  /*5ad0*/  LOP3.LUT P2, RZ, R92, 0xff, RZ, 0xc0, !PT ;  /* 0x000000ff5cff7812 */ /* 0x000fe4000784c0ff */
[----:B------:R-:W-:Y:S04]  /*5ae0*/  PLOP3.LUT P0, PT, PT, PT, UP0, 0x80, 0x8 ;  /* 0x000000000008781c */ /* 0x000fe80003f0f008 */
[----:B------:R-:W-:Y:S07]  /*5af0*/  PLOP3.LUT P0, PT, P0, PT, PT, 0x8, 0x80 ;  /* 0x000000000080781c */ /* 0x000fee000070e170 */
[----:B------:R-:W-:Y:S11]  /*5b00*/  @P2 FSETP.EQ.AND P0, PT, R49, RZ, PT ;  /* 0x000000ff3100220b */ /* 0x000ff60003f02000 */
[----:B------:R-:W-:Y:S02]  /*5b10*/  @!UPT UIADD3 URZ, UPT, UPT, URZ, URZ, URZ ;  /* 0x000000fffffff290 */ /* 0x000fe4000fffe0ff */
.L_x_120:
[----:B------:R-:W4:Y:S01]  /*5b20*/  SYNCS.PHASECHK.TRANS64.TRYWAIT P2, [UR7+0x220], R14 ;  /* 0x0002200eff0075a7 */ /* 0x000f220008041107 */
[----:B------:R-:W-:Y:S04]  /*5b30*/  ELECT P4, URZ, PT ;  /* 0x0000000000ff782f */ /* 0x000fe80003880000 */
[----:B------:R-:W-:Y:S11]  /*5b40*/  PLOP3.LUT P4, PT, P0, P4, PT, 0xf2, 0x2f ;  /* 0x00000000002f781c */ /* 0x000ff60000789e72 */
[----:B------:R-:W-:Y:S02]  /*5b50*/  @!UPT UIADD3 URZ, UPT, UPT, URZ, URZ, URZ ;  /* 0x000000fffffff290 */ /* 0x000fe4000fffe0ff */
[----:B-1----:R-:W-:Y:S05]  /*5b60*/  @!P4 IADD3 R8, P0, PT, R30, 0x580, RZ ;  /* 0x000005801e08c810 */ /* 0x002fea0007f1e0ff */
[----:B--2---:R-:W-:Y:S01]  /*5b70*/  @!P4 IMAD.X R2, RZ, RZ, R31, P0 ;  /* 0x000000ffff02c224 */ /* 0x004fe200000e061f */
[----:B----4-:R-:W-:Y:S07]  /*5b80*/  @!P2 BRA `(.L_x_121) ;  /* 0x000000600040a947 */ /* 0x010fee0003800000 */
.L_x_267:
[----:B------:R-:W-:Y:S01]  /*5b90*/  @!P4 R2UR UR9, R8 ;  /* 0x000000000809c2ca */ /* 0x000fe200000e0000 */
[----:B------:R-:W-:Y:S01]  /*5ba0*/  VOTEU.ALL UP1, P4 ;  /* 0x0000000000ff7886 */ /* 0x000fe20002020000 */
[----:B------:R-:W-:Y:S01]  /*5bb0*/  @!P4 R2UR UR8, R2 ;  /* 0x000000000208c2ca */ /* 0x000fe200000e0000 */
[----:B------:R-:W-:Y:S01]  /*5bc0*/  VOTEU.ALL UP2, P4 ;  /* 0x0000000000ff7886 */ /* 0x000fe20002040000 */
[----:B------:R-:W-:Y:S01]  /*5bd0*/  UMOV UR16, 0x0 ;  /* 0x0000000000107882 */ /* 0x000fe20000000000 */
[----:B------:R-:W-:Y:S01]  /*5be0*/  UMOV UR17, 0x10000000 ;  /* 0x1000000000117882 */ /* 0x000fe20000000000 */
[----:B------:R-:W-:Y:S01]  /*5bf0*/  @!UP1 UIADD3 UR40, UPT, UPT, UR7, 0x400, URZ ;  /* 0x0000040007289890 */ /* 0x000fe2000fffe0ff */
[----:B-1----:R-:W-:Y:S01]  /*5c00*/  @!P4 IMAD.MOV.U32 R0, RZ, RZ, 0x2000 ;  /* 0x00002000ff00c424 */ /* 0x002fe200078e00ff */
[----:B------:R-:W-:Y:S01]  /*5c10*/  UMOV UR44, UR36 ;  /* 0x00000024002c7c82 */ /* 0x000fe20008000000 */
[----:B------:R-:W-:Y:S01]  /*5c20*/  @!UP1 UIADD3 UR10, UPT, UPT, UR42, 0x80, URZ ;  /* 0x000000802a0a9890 */ /* 0x000fe2000fffe0ff */
[----:B------:R-:W-:Y:S01]  /*5c30*/  UMOV UR11, UR43 ;  /* 0x0000002b000b7c82 */ /* 0x000fe20008000000 */
[----:B------:R-:W-:Y:S02]  /*5c40*/  UMOV UR12, UR36 ;  /* 0x00000024000c7c82 */ /* 0x000fe40008000000 */
[----:B------:R-:W-:Y:S01]  /*5c50*/  IMAD.U32 R8, RZ, RZ, UR9 ;  /* 0x00000009ff087e24 */ /* 0x000fe2000f8e00ff */
[----:B------:R-:W-:Y:S01]  /*5c60*/  UMOV UR9, UR41 ;  /* 0x0000002900097c82 */ /* 0x000fe20008000000 */
[----:B------:R-:W-:Y:S01]  /*5c70*/  IMAD.U32 R9, RZ, RZ, UR8 ;  /* 0x00000008ff097e24 */ /* 0x000fe2000f8e00ff */
[----:B------:R-:W-:Y:S02]  /*5c80*/  @!UP1 UIADD3 UR8, UPT, UPT, UR7, 0x1400, URZ ;  /* 0x0000140007089890 */ /* 0x000fe4000fffe0ff */
[----:B------:R-:W-:Y:S01]  /*5c90*/  @!P4 R2UR UR18, R8 ;  /* 0x000000000812c2ca */ /* 0x000fe200000e0000 */
[----:B------:R-:W-:Y:S01]  /*5ca0*/  VOTEU.ALL UP1, P4 ;  /* 0x0000000000ff7886 */ /* 0x000fe20002020000 */
[----:B------:R-:W-:Y:S01]  /*5cb0*/  @!P4 R2UR UR19, R9 ;  /* 0x000000000913c2ca */ /* 0x000fe200000e0000 */
[----:B------:R-:W-:Y:S01]  /*5cc0*/  UPRMT UR14, UR37, 0x654, UR41 ;  /* 0x00000654250e7896 */ /* 0x000fe20008000029 */
[----:B------:R-:W-:Y:S05]  /*5cd0*/  @!P4 IADD3 R8, P0, PT, R30, 0x580, RZ ;  /* 0x000005801e08c810 */ /* 0x000fea0007f1e0ff */
[----:B------:R-:W-:Y:S06]  /*5ce0*/  @!P4 IMAD.X R2, RZ, RZ, R31, P0 ;  /* 0x000000ffff02c224 */ /* 0x000fec00000e061f */
[----:B------:R1:W-:Y:S01]  /*5cf0*/  @!UP2 UTMALDG.3D [UR40], [UR18], desc[UR16] ;  /* 0x000010281200a5b4 */ /* 0x0003e20008011000 */
[----:B------:R1:W-:Y:S01]  /*5d00*/  @!UP1 UTMALDG.3D [UR8], [UR18], desc[UR16] ;  /* 0x00001008120095b4 */ /* 0x0003e20008011000 */
[----:B------:R1:W-:Y:S01]  /*5d10*/  @!P4 SYNCS.ARRIVE.TRANS64.RED.A0TR RZ, [UR7+0x200], R0 ;  /* 0x00020000ffffc9a7 */ /* 0x0003e20008300407 */
[----:B------:R-:W-:Y:S01]  /*5d20*/  SYNCS.ARRIVE.TRANS64.RED.A1T0 RZ, [UR14], RZ ;  /* 0x000000ffffff79a7 */ /* 0x000fe2000810040e */
[----:B------:R-:W2:Y:S02]  /*5d30*/  SYNCS.PHASECHK.TRANS64.TRYWAIT P2, [UR7+0x228], R14 ;  /* 0x0002280eff0075a7 */ /* 0x000ea40008041107 */
[----:B-12---:R-:W-:Y:S05]  /*5d40*/  @!P2 BRA `(.L_x_122) ;  /* 0x0000005c00e8a947 */ /* 0x006fea0003800000 */
.L_x_269:
        /* <DEDUP_REMOVED lines=8> */
[----:B------:R-:W-:Y:S01]  /*5dd0*/  @!UP1 UIADD3 UR32, UPT, UPT, UR7, 0x2400, URZ ;  /* 0x0000240007209890 */ /* 0x000fe2000fffe0ff */
[----:B------:R-:W-:Y:S01]  /*5de0*/  UMOV UR35, UR43 ;  /* 0x0000002b00237c82 */ /* 0x000fe20008000000 */
[----:B------:R-:W-:Y:S03]  /*5df0*/  @!UP1 UIADD3 UR10, UPT, UPT, UR42, 0xa0, URZ ;  /* 0x000000a02a0a9890 */ /* 0x000fe6000fffe0ff */
[----:B------:R-:W-:Y:S01]  /*5e00*/  IMAD.U32 R8, RZ, RZ, UR9 ;  /* 0x00000009ff087e24 */ /* 0x000fe2000f8e00ff */
[----:B------:R-:W-:Y:S01]  /*5e10*/  UMOV UR9, UR33 ;  /* 0x0000002100097c82 */ /* 0x000fe20008000000 */
[----:B------:R-:W-:Y:S01]  /*5e20*/  IMAD.U32 R9, RZ, RZ, UR8 ;  /* 0x00000008ff097e24 */ /* 0x000fe2000f8e00ff */
[----:B------:R-:W-:Y:S02]  /*5e30*/  @!UP1 UIADD3 UR8, UPT, UPT, UR7, 0x3400, URZ ;  /* 0x0000340007089890 */ /* 0x000fe4000fffe0ff */
[----:B------:R-:W-:Y:S01]  /*5e40*/  @!P4 R2UR UR18, R8 ;  /* 0x000000000812c2ca */ /* 0x000fe200000e0000 */
[----:B------:R-:W-:Y:S01]  /*5e50*/  VOTEU.ALL UP1, P4 ;  /* 0x0000000000ff7886 */ /* 0x000fe20002020000 */
[----:B------:R-:W-:Y:S01]  /*5e60*/  @!P4 R2UR UR19, R9 ;  /* 0x000000000913c2ca */ /* 0x000fe200000e0000 */
[----:B------:R-:W-:Y:S01]  /*5e70*/  UMOV UR11, UR43 ;  /* 0x0000002b000b7c82 */ /* 0x000fe20008000000 */
[----:B------:R-:W-:Y:S01]  /*5e80*/  UMOV UR12, UR36 ;  /* 0x00000024000c7c82 */ /* 0x000fe20008000000 */
[----:B------:R-:W-:Y:S01]  /*5e90*/  UPRMT UR14, UR37, 0x654, UR33 ;  /* 0x00000654250e7896 */ /* 0x000fe20008000021 */
[----:B------:R-:W-:Y:S05]  /*5ea0*/  @!P4 IADD3 R8, P0, PT, R30, 0x580, RZ ;  /* 0x000005801e08c810 */ /* 0x000fea0007f1e0ff */
[----:B------:R-:W-:Y:S04]  /*5eb0*/  @!P4 IMAD.X R2, RZ, RZ, R31, P0 ;  /* 0x000000ffff02c224 */ /* 0x000fe800000e061f */
[----:B------:R1:W-:Y:S01]  /*5ec0*/  @!UP2 UTMALDG.3D [UR32], [UR18], desc[UR16] ;  /* 0x000010201200a5b4 */ /* 0x0003e20008011000 */
[----:B------:R1:W-:Y:S01]  /*5ed0*/  @!UP1 UTMALDG.3D [UR8], [UR18], desc[UR16] ;  /* 0x00001008120095b4 */ /* 0x0003e20008011000 */
[----:B------:R1:W-:Y:S01]  /*5ee0*/  @!P4 SYNCS.ARRIVE.TRANS64.RED.A0TR RZ, [UR7+0x208], R0 ;  /* 0x00020800ffffc9a7 */ /* 0x0003e20008300407 */
[----:B------:R-:W-:Y:S01]  /*5ef0*/  SYNCS.ARRIVE.TRANS64.RED.A1T0 RZ, [UR14], RZ ;  /* 0x000000ffffff79a7 */ /* 0x000fe2000810040e */
[----:B------:R-:W2:Y:S02]  /*5f00*/  SYNCS.PHASECHK.TRANS64.TRYWAIT P2, [UR7+0x230], R14 ;  /* 0x0002300eff0075a7 */ /* 0x000ea40008041107 */
[----:B-12---:R-:W-:Y:S05]  /*5f10*/  @!P2 BRA `(.L_x_123) ;  /* 0x0000005c008ca947 */ /* 0x006fea0003800000 */
.L_x_271:
[----:B------:R-:W2:Y:S01]  /*5f20*/  LDC.64 R12, c[0x0][0xb18] ;  /* 0x0002c600ff0c7b82 */ /* 0x000ea20000000a00 */
[----:B------:R-:W-:Y:S01]  /*5f30*/  @!P4 R2UR UR8, R2 ;  /* 0x000000000208c2ca */ /* 0x000fe200000e0000 */
[----:B------:R-:W-:Y:S01]  /*5f40*/  VOTEU.ALL UP1, P4 ;  /* 0x0000000000ff7886 */ /* 0x000fe20002020000 */
[----:B------:R-:W-:Y:S01]  /*5f50*/  @!P4 R2UR UR9, R8 ;  /* 0x000000000809c2ca */ /* 0x000fe200000e0000 */
[----:B------:R-:W-:Y:S01]  /*5f60*/  VOTEU.ALL UP2, P4 ;  /* 0x0000000000ff7886 */ /* 0x000fe20002040000 */
[----:B------:R-:W-:Y:S03]  /*5f70*/  UMOV UR16, 0x0 ;  /* 0x0000000000107882 */ /* 0x000fe60000000000 */
[----:B------:R-:W4:Y:S01]  /*5f80*/  @!P1 LDC R2, c[0x0][0xb0c] ;  /* 0x0002c300ff029b82 */ /* 0x000f220000000800 */
[----:B------:R-:W-:Y:S01]  /*5f90*/  @!UP1 UIADD3 UR26, UPT, UPT, UR42, 0x40, URZ ;  /* 0x000000402a1a9890 */ /* 0x000fe2000fffe0ff */
[----:B-1----:R-:W-:Y:S01]  /*5fa0*/  @!P4 IMAD.MOV.U32 R0, RZ, RZ, 0x2000 ;  /* 0x00002000ff00c424 */ /* 0x002fe200078e00ff */
[----:B------:R-:W-:Y:S01]  /*5fb0*/  @!UP1 UIADD3 UR24, UPT, UPT, UR7, 0x4400, URZ ;  /* 0x0000440007189890 */ /* 0x000fe2000fffe0ff */
[----:B------:R-:W-:Y:S01]  /*5fc0*/  @P3 SHF.R.U32.HI R26, RZ, 0x10, R21 ;  /* 0x00000010ff1a3819 */ /* 0x000fe20000011615 */
[----:B------:R-:W-:Y:S01]  /*5fd0*/  UMOV UR17, 0x10000000 ;  /* 0x1000000000117882 */ /* 0x000fe20000000000 */
[----:B------:R-:W-:Y:S01]  /*5fe0*/  UMOV UR27, UR43 ;  /* 0x0000002b001b7c82 */ /* 0x000fe20008000000 */
[----:B------:R-:W-:Y:S01]  /*5ff0*/  UMOV UR28, UR36 ;  /* 0x00000024001c7c82 */ /* 0x000fe20008000000 */
[----:B------:R-:W-:Y:S01]  /*6000*/  IMAD.U32 R9, RZ, RZ, UR8 ;  /* 0x00000008ff097e24 */ /* 0x000fe2000f8e00ff */
[----:B------:R-:W-:Y:S01]  /*6010*/  @!UP1 UIADD3 UR10, UPT, UPT, UR42, 0xc0, URZ ;  /* 0x000000c02a0a9890 */ /* 0x000fe2000fffe0ff */
[----:B------:R-:W-:Y:S01]  /*6020*/  IMAD.U32 R8, RZ, RZ, UR9 ;  /* 0x00000009ff087e24 */ /* 0x000fe2000f8e00ff */
[----:B------:R-:W-:Y:S01]  /*6030*/  @!UP1 UIADD3 UR8, UPT, UPT, UR7, 0x5400, URZ ;  /* 0x0000540007089890 */ /* 0x000fe2000fffe0ff */
[----:B------:R-:W-:Y:S01]  /*6040*/  VIADD R28, R28, 0x1 ;  /* 0x000000011c1c7836 */ /* 0x000fe20000000000 */
[----:B------:R-:W-:Y:S01]  /*6050*/  @!P4 R2UR UR19, R9 ;  /* 0x000000000913c2ca */ /* 0x000fe200000e0000 */
[----:B------:R-:W-:Y:S01]  /*6060*/  VOTEU.ALL UP1, P4 ;  /* 0x0000000000ff7886 */ /* 0x000fe20002020000 */
[----:B------:R-:W-:Y:S01]  /*6070*/  @!P4 R2UR UR18, R8 ;  /* 0x000000000812c2ca */ /* 0x000fe200000e0000 */
[----:B------:R-:W-:Y:S01]  /*6080*/  UMOV UR9, UR25 ;  /* 0x0000001900097c82 */ /* 0x000fe20008000000 */
[----:B------:R-:W1:Y:S01]  /*6090*/  LDC.64 R8, c[0x0][0xb10] ;  /* 0x0002c400ff087b82 */ /* 0x000e620000000a00 */
[----:B------:R-:W-:Y:S01]  /*60a0*/  UMOV UR11, UR43 ;  /* 0x0000002b000b7c82 */ /* 0x000fe20008000000 */
[----:B------:R-:W-:Y:S01]  /*60b0*/  UMOV UR12, UR36 ;  /* 0x00000024000c7c82 */ /* 0x000fe20008000000 */
[----:B------:R-:W-:Y:S08]  /*60c0*/  UPRMT UR14, UR37, 0x654, UR25 ;  /* 0x00000654250e7896 */ /* 0x000ff00008000019 */
[----:B------:R1:W-:Y:S01]  /*60d0*/  @!UP2 UTMALDG.3D [UR24], [UR18], desc[UR16] ;  /* 0x000010181200a5b4 */ /* 0x0003e20008011000 */
[----:B------:R1:W-:Y:S01]  /*60e0*/  @!UP1 UTMALDG.3D [UR8], [UR18], desc[UR16] ;  /* 0x00001008120095b4 */ /* 0x0003e20008011000 */
[----:B------:R5:W-:Y:S01]  /*60f0*/  @!P4 SYNCS.ARRIVE.TRANS64.RED.A0TR RZ, [UR7+0x210], R0 ;  /* 0x00021000ffffc9a7 */ /* 0x000be20008300407 */
[C---:B-1----:R-:W-:Y:S01]  /*6100*/  @!P1 IMAD.HI.U32 R8, R11.reuse, R8, RZ ;  /* 0x000000080b089227 */ /* 0x042fe200078e00ff */
[----:B--2---:R-:W-:Y:S02]  /*6110*/  @!P1 ISETP.NE.AND P0, PT, R12, 0x1, PT ;  /* 0x000000010c00980c */ /* 0x004fe40003f05270 */
[----:B----4-:R-:W-:Y:S01]  /*6120*/  @!P1 ISETP.NE.AND P2, PT, R2, 0x1, PT ;  /* 0x000000010200980c */ /* 0x010fe20003f45270 */
[C---:B------:R-:W-:Y:S01]  /*6130*/  @!P1 IMAD.HI.U32 R13, R10.reuse, R13, RZ ;  /* 0x0000000d0a0d9227 */ /* 0x040fe200078e00ff */
[----:B------:R-:W-:Y:S04]  /*6140*/  @!P1 SHF.R.U32.HI R8, RZ, R9, R8 ;  /* 0x00000009ff089219 */ /* 0x000fe80000011608 */
[----:B------:R-:W-:Y:S01]  /*6150*/  @!P1 SEL R8, R11, R8, !P2 ;  /* 0x000000080b089207 */ /* 0x000fe20005000000 */
[----:B------:R-:W-:Y:S01]  /*6160*/  SYNCS.ARRIVE.TRANS64.RED.A1T0 RZ, [UR14], RZ ;  /* 0x000000ffffff79a7 */ /* 0x000fe2000810040e */
[----:B------:R-:W1:Y:S01]  /*6170*/  SYNCS.PHASECHK.TRANS64.TRYWAIT P5, [UR7+0x238], R14 ;  /* 0x0002380eff0075a7 */ /* 0x000e6200080a1107 */
[----:B-----5:R-:W2:Y:S02]  /*6180*/  @!P1 LDC R0, c[0x0][0xb20] ;  /* 0x0002c800ff009b82 */ /* 0x020ea40000000800 */
[----:B--2---:R-:W-:Y:S04]  /*6190*/  @!P1 SHF.R.U32.HI R0, RZ, R0, R13 ;  /* 0x00000000ff009219 */ /* 0x004fe8000001160d */
[----:B------:R-:W-:Y:S05]  /*61a0*/  @!P1 SEL R9, R10, R0, !P0 ;  /* 0x000000000a099207 */ /* 0x000fea0004000000 */
[----:B------:R-:W-:Y:S02]  /*61b0*/  @!P1 IMAD.IADD R0, R9, 0x1, -R8 ;  /* 0x0000000109009824 */ /* 0x000fe400078e0a08 */
[----:B------:R-:W-:Y:S02]  /*61c0*/  @!P1 IMAD.IADD R8, R8, 0x1, -R9 ;  /* 0x0000000108089824 */ /* 0x000fe400078e0a09 */
[----:B------:R-:W-:Y:S02]  /*61d0*/  @!P1 IMAD R11, R0, R2, R11 ;  /* 0x00000002000b9224 */ /* 0x000fe400078e020b */
[----:B------:R-:W-:Y:S01]  /*61e0*/  @!P1 IMAD R10, R8, R12, R10 ;  /* 0x0000000c080a9224 */ /* 0x000fe200078e020a */
[----:B-1----:R-:W-:Y:S06]  /*61f0*/  @!P5 BRA `(.L_x_124) ;  /* 0x0000005800ecd947 */ /* 0x002fec0003800000 */
.L_x_273:
[----:B------:R-:W-:Y:S01]  /*6200*/  @!P4 IADD3 R2, P0, PT, R30, 0x580, RZ ;  /* 0x000005801e02c810 */ /* 0x000fe20007f1e0ff */
[----:B------:R-:W-:Y:S01]  /*6210*/  VOTEU.ALL UP1, P4 ;  /* 0x0000000000ff7886 */ /* 0x000fe20002020000 */
[----:B------:R-:W-:Y:S01]  /*6220*/  VOTEU.ALL UP2, P4 ;  /* 0x0000000000ff7886 */ /* 0x000fe20002040000 */
[----:B------:R-:W-:Y:S01]  /*6230*/  UMOV UR14, 0x0 ;  /* 0x00000000000e7882 */ /* 0x000fe20000000000 */
[----:B------:R-:W-:Y:S01]  /*6240*/  @!P4 R2UR UR9, R2 ;  /* 0x000000000209c2ca */ /* 0x000fe200000e0000 */
[----:B-1----:R-:W-:Y:S01]  /*6250*/  @!P4 IMAD.X R0, RZ, RZ, R31, P0 ;  /* 0x000000ffff00c224 */ /* 0x002fe200000e061f */
[----:B------:R-:W-:Y:S01]  /*6260*/  @!UP1 UIADD3 UR17, UPT, UPT, UR7, 0x218, URZ ;  /* 0x0000021807119890 */ /* 0x000fe2000fffe0ff */
[----:B------:R-:W-:Y:S01]  /*6270*/  ISETP.NE.AND P0, PT, R28, 0x2, PT ;  /* 0x000000021c00780c */ /* 0x000fe20003f05270 */
[----:B------:R-:W-:Y:S01]  /*6280*/  @!UP1 UIADD3 UR18, UPT, UPT, UR42, 0x60, URZ ;  /* 0x000000602a129890 */ /* 0x000fe2000fffe0ff */
[----:B------:R-:W-:Y:S01]  /*6290*/  LOP3.LUT R29, R29, 0x1, RZ, 0x3c, !PT ;  /* 0x000000011d1d7812 */ /* 0x000fe200078e3cff */
[----:B------:R-:W-:Y:S01]  /*62a0*/  @!UP1 UIADD3 UR16, UPT, UPT, UR7, 0x6400, URZ ;  /* 0x0000640007109890 */ /* 0x000fe2000fffe0ff */
[----:B------:R-:W-:Y:S01]  /*62b0*/  @!P4 R2UR UR8, R0 ;  /* 0x000000000008c2ca */ /* 0x000fe200000e0000 */
[----:B------:R-:W-:Y:S01]  /*62c0*/  UMOV UR15, 0x10000000 ;  /* 0x10000000000f7882 */ /* 0x000fe20000000000 */
[----:B------:R-:W-:Y:S01]  /*62d0*/  UMOV UR19, UR43 ;  /* 0x0000002b00137c82 */ /* 0x000fe20008000000 */
[----:B------:R-:W-:Y:S01]  /*62e0*/  UMOV UR20, UR36 ;  /* 0x0000002400147c82 */ /* 0x000fe20008000000 */
[----:B------:R-:W-:Y:S01]  /*62f0*/  @!UP1 UIADD3 UR10, UPT, UPT, UR42, 0xe0, URZ ;  /* 0x000000e02a0a9890 */ /* 0x000fe2000fffe0ff */
[----:B------:R-:W-:Y:S01]  /*6300*/  SEL R0, RZ, 0x1, P0 ;  /* 0x00000001ff007807 */ /* 0x000fe20000000000 */
[----:B------:R-:W-:Y:S01]  /*6310*/  IMAD.U32 R8, RZ, RZ, UR9 ;  /* 0x00000009ff087e24 */ /* 0x000fe2000f8e00ff */
[----:B------:R-:W-:Y:S01]  /*6320*/  UMOV UR11, UR43 ;  /* 0x0000002b000b7c82 */ /* 0x000fe20008000000 */
[----:B------:R-:W-:Y:S01]  /*6330*/  UMOV UR12, UR36 ;  /* 0x00000024000c7c82 */ /* 0x000fe20008000000 */
[----:B------:R-:W-:Y:S01]  /*6340*/  UMOV UR9, UR17 ;  /* 0x0000001100097c82 */ /* 0x000fe20008000000 */
[----:B------:R-:W-:Y:S01]  /*6350*/  @P3 R2UR UR36, R26 ;  /* 0x000000001a2432ca */ /* 0x000fe200000e0000 */
[----:B------:R-:W-:Y:S01]  /*6360*/  IMAD.IADD R15, R10, 0x1, R90 ;  /* 0x000000010a0f7824 */ /* 0x000fe200078e025a */
[----:B------:R-:W-:Y:S01]  /*6370*/  @!P4 R2UR UR22, R8 ;  /* 0x000000000816c2ca */ /* 0x000fe200000e0000 */
[----:B------:R-:W-:Y:S01]  /*6380*/  IMAD.U32 R9, RZ, RZ, UR8 ;  /* 0x00000008ff097e24 */ /* 0x000fe2000f8e00ff */
[----:B------:R-:W-:Y:S01]  /*6390*/  @!UP1 UIADD3 UR8, UPT, UPT, UR7, 0x7400, URZ ;  /* 0x0000740007089890 */ /* 0x000fe2000fffe0ff */
[----:B------:R-:W-:Y:S01]  /*63a0*/  LOP3.LUT R27, R27, R0, RZ, 0x3c, !PT ;  /* 0x000000001b1b7212 */ /* 0x000fe200078e3cff */
[----:B------:R-:W-:Y:S01]  /*63b0*/  VOTEU.ALL UP1, P4 ;  /* 0x0000000000ff7886 */ /* 0x000fe20002020000 */
[----:B------:R-:W-:Y:S01]  /*63c0*/  IMAD.IADD R14, R11, 0x1, R91 ;  /* 0x000000010b0e7824 */ /* 0x000fe200078e025b */
[----:B------:R-:W-:Y:S02]  /*63d0*/  @!P4 R2UR UR23, R9 ;  /* 0x000000000917c2ca */ /* 0x000fe400000e0000 */
[----:B------:R-:W-:Y:S11]  /*63e0*/  SEL R28, R28, RZ, P0 ;  /* 0x000000ff1c1c7207 */ /* 0x000ff60000000000 */
[----:B------:R2:W-:Y:S01]  /*63f0*/  @!UP2 UTMALDG.3D [UR16], [UR22], desc[UR14] ;  /* 0x00000e101600a5b4 */ /* 0x0005e20008011000 */
[----:B------:R2:W-:Y:S01]  /*6400*/  @!UP1 UTMALDG.3D [UR8], [UR22], desc[UR14] ;  /* 0x00000e08160095b4 */ /* 0x0005e20008011000 */
[----:B------:R2:W-:Y:S01]  /*6410*/  @!P4 SYNCS.ARRIVE.TRANS64.RED.A0TR RZ, [UR7+0x218], R25 ;  /* 0x00021819ffffc9a7 */ /* 0x0005e20008300407 */
[----:B------:R-:W-:Y:S01]  /*6420*/  UPLOP3.LUT UP1, UPT, UPT, UPT, UPT, 0x80, 0x8 ;  /* 0x000000000008789c */ /* 0x000fe20003f2f070 */
[----:B------:R-:W-:Y:S01]  /*6430*/  SYNCS.ARRIVE.TRANS64.RED.A1T0 RZ, [UR13], RZ ;  /* 0x000000ffffff79a7 */ /* 0x000fe2000810040d */
[----:B------:R-:W-:Y:S09]  /*6440*/  @P3 BRA `(.L_x_125) ;  /* 0xfffffff000343947 */ /* 0x000ff2000383ffff */
[----:B------:R-:W-:-:S04]  /*6450*/  SHF.L.U32 R2, R29, 0x1f, RZ ;  /* 0x0000001f1d027819 */ /* 0x000fc800000006ff */
[----:B------:R-:W1:Y:S02]  /*6460*/  SYNCS.PHASECHK.TRANS64.TRYWAIT P0, [UR7+0x220], R2 ;  /* 0x00022002ff0075a7 */ /* 0x000e640008001107 */
[----:B-1----:R-:W-:Y:S05]  /*6470*/  @!P0 BRA `(.L_x_126) ;  /* 0x0000005800648947 */ /* 0x002fea0003800000 */
.L_x_275:
[----:B------:R-:W4:Y:S02]  /*6480*/  SYNCS.PHASECHK.TRANS64.TRYWAIT P0, [UR7+0x228], R2 ;  /* 0x00022802ff0075a7 */ /* 0x000f240008001107 */
[----:B----4-:R-:W-:Y:S05]  /*6490*/  @!P0 BRA `(.L_x_127) ;  /* 0x0000005800748947 */ /* 0x010fea0003800000 */
.L_x_277:
[----:B------:R-:W4:Y:S02]  /*64a0*/  SYNCS.PHASECHK.TRANS64.TRYWAIT P0, [UR7+0x230], R2 ;  /* 0x00023002ff0075a7 */ /* 0x000f240008001107 */
[----:B----4-:R-:W-:Y:S05]  /*64b0*/  @!P0 BRA `(.L_x_128) ;  /* 0x0000005800848947 */ /* 0x010fea0003800000 */
.L_x_279:
[----:B-1----:R-:W-:-:S07]  /*64c0*/  MOV R0, UR7 ;  /* 0x0000000700007c02 */ /* 0x002fce0008000f00 */
.L_x_129:
[----:B-1----:R-:W-:-:S04]  /*64d0*/  SHF.L.U32 R2, R29, 0x1f, RZ ;  /* 0x0000001f1d027819 */ /* 0x002fc800000006ff */
[----:B------:R1:W4:Y:S03]  /*64e0*/  SYNCS.PHASECHK.TRANS64.TRYWAIT P0, [R0+URZ+0x238], R2 ;  /* 0x00023802000075a7 */ /* 0x00032600080011ff */
[----:B----4-:R-:W-:Y:S05]  /*64f0*/  @!P0 NANOSLEEP.SYNCS 0x989680 ;  /* 0x009896800000895d */ /* 0x010fea0003900000 */
[----:B------:R-:W4:Y:S02]  /*6500*/  @!P0 SYNCS.PHASECHK.TRANS64 P0, [R0+URZ+0x238], R2 ;  /* 0x00023802000085a7 */ /* 0x000f2400080010ff */
[----:B--2-4-:R-:W-:Y:S05]  /*6510*/  @P0 EXIT ;  /* 0x000000000000094d */ /* 0x014fea0003800000 */
[----:B------:R-:W-:Y:S05]  /*6520*/  BRA `(.L_x_129) ;  /* 0xfffffffc00e87947 */ /* 0x000fea000383ffff */
.L_x_114:
[----:B------:R-:W-:-:S06]  /*6530*/  UISETP.GE.AND UP1, UPT, UR10, 0x4, UPT ;  /* 0x000000040a00788c */ /* 0x000fcc000bf26270 */
[----:B------:R-:W-:-:S13]  /*6540*/  PLOP3.LUT P0, PT, PT, PT, UP1, 0x80, 0x8 ;  /* 0x000000000008781c */ /* 0x000fda0003f0f018 */
[----:B------:R-:W-:Y:S05]  /*6550*/  @!P0 EXIT ;  /* 0x000000000000894d */ /* 0x000fea0003800000 */
[----:B------:R-:W-:Y:S01]  /*6560*/  BAR.SYNC.DEFER_BLOCKING 0x6, 0xa0 ;  /* 0x0182800000007b1d */ /* 0x000fe20000010000 */
[C---:B------:R-:W-:Y:S01]  /*6570*/  IMAD.SHL.U32 R4, R105.reuse, 0x20, RZ ;  /* 0x0000002069047824 */ /* 0x040fe200078e00ff */
[C---:B------:R-:W-:Y:S01]  /*6580*/  SHF.L.U32 R3, R96.reuse, 0x15, RZ ;  /* 0x0000001560037819 */ /* 0x040fe200000006ff */
[----:B------:R-:W-:Y:S01]  /*6590*/  IMAD.SHL.U32 R5, R96, 0x400, RZ ;  /* 0x0000040060057824 */ /* 0x000fe200078e00ff */
[C---:B------:R-:W-:Y:S01]  /*65a0*/  LOP3.LUT R106, R105.reuse, 0x60, RZ, 0xc0, !PT ;  /* 0x00000060696a7812 */ /* 0x040fe200078ec0ff */
[C---:B------:R-:W-:Y:S01]  /*65b0*/  IMAD.SHL.U32 R2, R105.reuse, 0x4, RZ ;  /* 0x0000000469027824 */ /* 0x040fe200078e00ff */
[----:B------:R-:W-:Y:S02]  /*65c0*/  UMOV UR48, 0x400 ;  /* 0x0000040000307882 */ /* 0x000fe40000000000 */
[----:B------:R-:W1:Y:S01]  /*65d0*/  LDC R95, c[0x0][0x370] ;  /* 0x0000dc00ff5f7b82 */ /* 0x000e620000000800 */
[----:B------:R-:W-:Y:S01]  /*65e0*/  ULEA UR48, UR37, UR48, 0x18 ;  /* 0x0000003025307291 */ /* 0x000fe2000f8ec0ff */
[C---:B------:R-:W-:Y:S01]  /*65f0*/  LOP3.LUT R104, R4.reuse, 0xb20, RZ, 0xc0, !PT ;  /* 0x00000b2004687812 */ /* 0x040fe200078ec0ff */
[----:B------:R-:W-:Y:S01]  /*6600*/  IMAD.U32 R46, R105, 0x10000, RZ ;  /* 0x00010000692e7824 */ /* 0x000fe200078e00ff */
[----:B------:R-:W-:Y:S01]  /*6610*/  LOP3.LUT R4, R4, 0xc0, RZ, 0xc0, !PT ;  /* 0x000000c004047812 */ /* 0x000fe200078ec0ff */
[----:B------:R-:W-:Y:S01]  /*6620*/  UIADD3 UR4, UPT, UPT, UR48, 0x400, URZ ;  /* 0x0000040030047890 */ /* 0x000fe2000fffe0ff */
[----:B------:R-:W-:Y:S01]  /*6630*/  LOP3.LUT R104, R104, 0x400, R5, 0xf8, !PT ;  /* 0x0000040068687812 */ /* 0x000fe200078ef805 */
[----:B------:R-:W-:Y:S01]  /*6640*/  HFMA2 R45, -RZ, RZ, 0, 0 ;  /* 0x00000000ff2d7431 */ /* 0x000fe200000001ff */
[----:B------:R-:W2:Y:S01]  /*6650*/  LDC R42, c[0x0][0xb0c] ;  /* 0x0002c300ff2a7b82 */ /* 0x000ea20000000800 */
[----:B------:R-:W-:Y:S01]  /*6660*/  LOP3.LUT R2, R4, 0x18, R2, 0xf8, !PT ;  /* 0x0000001804027812 */ /* 0x000fe200078ef802 */
[----:B------:R-:W-:Y:S01]  /*6670*/  IMAD.MOV.U32 R101, RZ, RZ, 0x1 ;  /* 0x00000001ff657424 */ /* 0x000fe200078e00ff */
[----:B------:R-:W-:Y:S01]  /*6680*/  LOP3.LUT R3, R3, 0x200000, RZ, 0xc0, !PT ;  /* 0x0020000003037812 */ /* 0x000fe200078ec0ff */
[----:B------:R-:W-:Y:S01]  /*6690*/  IMAD.MOV.U32 R100, RZ, RZ, RZ ;  /* 0x000000ffff647224 */ /* 0x000fe200078e00ff */
[----:B------:R-:W-:Y:S01]  /*66a0*/  LOP3.LUT R104, R104, R2, RZ, 0xfc, !PT ;  /* 0x0000000268687212 */ /* 0x000fe200078efcff */
[----:B------:R-:W-:Y:S01]  /*66b0*/  IMAD.MOV.U32 R109, RZ, RZ, RZ ;  /* 0x000000ffff6d7224 */ /* 0x000fe200078e00ff */
[----:B------:R-:W-:Y:S01]  /*66c0*/  MOV R97, UR4 ;  /* 0x0000000400617c02 */ /* 0x000fe20008000f00 */
[----:B------:R-:W3:Y:S01]  /*66d0*/  LDC R93, c[0x0][0xb20] ;  /* 0x0002c800ff5d7b82 */ /* 0x000ee20000000800 */
[----:B------:R-:W4:Y:S01]  /*66e0*/  LDS R0, [UR48+0x300] ;  /* 0x00030030ff007984 */ /* 0x000f220008000800 */
[----:B------:R-:W-:Y:S01]  /*66f0*/  LOP3.LUT R103, R105, 0x2, RZ, 0xc0, !PT ;  /* 0x0000000269677812 */ /* 0x000fe200078ec0ff */
[----:B------:R-:W1:Y:S01]  /*6700*/  LDCU.64 UR52, c[0x0][0x348] ;  /* 0x00006900ff3477ac */ /* 0x000e620008000a00 */
[----:B------:R-:W-:Y:S01]  /*6710*/  LOP3.LUT R46, R3, 0x400000, R46, 0xf8, !PT ;  /* 0x00400000032e7812 */ /* 0x000fe200078ef82e */
[----:B------:R-:W-:Y:S01]  /*6720*/  IMAD R104, R104, 0x2, R97 ;  /* 0x0000000268687824 */ /* 0x000fe200078e0261 */
[----:B------:R-:W-:Y:S01]  /*6730*/  LOP3.LUT R105, R105, 0x4, RZ, 0xc0, !PT ;  /* 0x0000000469697812 */ /* 0x000fe200078ec0ff */
[----:B------:R-:W1:Y:S01]  /*6740*/  LDCU.64 UR38, c[0x0][0x888] ;  /* 0x00011100ff2677ac */ /* 0x000e620008000a00 */
[----:B------:R-:W1:Y:S01]  /*6750*/  LDC R41, c[0x0][0xb30] ;  /* 0x0002cc00ff297b82 */ /* 0x000e620000000800 */
[----:B------:R-:W-:Y:S01]  /*6760*/  MOV R99, RZ ;  /* 0x000000ff00637202 */ /* 0x000fe20000000f00 */
[--C-:B------:R-:W-:Y:S01]  /*6770*/  IMAD R103, R103, -0x10, R104.reuse ;  /* 0xfffffff067677824 */ /* 0x100fe200078e0268 */
[----:B------:R-:W1:Y:S01]  /*6780*/  LDCU.64 UR44, c[0x0][0x890] ;  /* 0x00011200ff2c77ac */ /* 0x000e620008000a00 */
[----:B------:R-:W-:Y:S01]  /*6790*/  IMAD R102, R105, -0x10, R104 ;  /* 0xfffffff069667824 */ /* 0x000fe200078e0268 */
[----:B------:R-:W-:-:S03]  /*67a0*/  UMOV UR49, URZ ;  /* 0x000000ff00317c82 */ /* 0x000fc60008000000 */
[----:B------:R-:W1:Y:S01]  /*67b0*/  LDC.64 R88, c[0x0][0xb10] ;  /* 0x0002c400ff587b82 */ /* 0x000e620000000a00 */
[----:B------:R-:W-:-:S07]  /*67c0*/  UMOV UR51, URZ ;  /* 0x000000ff00337c82 */ /* 0x000fce0008000000 */
[----:B------:R-:W1:Y:S08]  /*67d0*/  LDC.64 R38, c[0x0][0xb18] ;  /* 0x0002c600ff267b82 */ /* 0x000e700000000a00 */
[----:B------:R-:W1:Y:S08]  /*67e0*/  LDC.64 R36, c[0x0][0xb28] ;  /* 0x0002ca00ff247b82 */ /* 0x000e700000000a00 */
[----:B------:R-:W1:Y:S01]  /*67f0*/  LDC.64 R86, c[0x0][0x8b0] ;  /* 0x00022c00ff567b82 */ /* 0x000e620000000a00 */
[----:B----4-:R-:W-:-:S07]  /*6800*/  IMAD.IADD R46, R0, 0x1, R46 ;  /* 0x00000001002e7824 */ /* 0x010fce00078e022e */
[----:B------:R-:W4:Y:S08]  /*6810*/  LDC.64 R84, c[0x0][0x8a8] ;  /* 0x00022a00ff547b82 */ /* 0x000f300000000a00 */
[----:B--23--:R-:W1:Y:S02]  /*6820*/  LDC R94, c[0x0][0x374] ;  /* 0x0000dd00ff5e7b82 */ /* 0x00ce640000000800 */
.L_x_173:
[----:B------:R-:W-:Y:S02]  /*6830*/  LEA R0, R109, UR48, 0x3 ;  /* 0x000000306d007c11 */ /* 0x000fe4000f8e18ff */
[----:B------:R-:W-:Y:S02]  /*6840*/  SHF.L.U32 R2, R99, 0x1f, RZ ;  /* 0x0000001f63027819 */ /* 0x000fe400000006ff */
[----:B-1----:R-:W-:Y:S02]  /*6850*/  LEA R16, R109, UR48, 0x4 ;  /* 0x000000306d107c11 */ /* 0x002fe4000f8e20ff */
[----:B------:R-:W2:Y:S02]  /*6860*/  SYNCS.PHASECHK.TRANS64.TRYWAIT P0, [R0+URZ+0x250], R2 ;  /* 0x00025002000075a7 */ /* 0x000ea400080011ff */
[----:B--23--:R-:W-:Y:S05]  /*6870*/  @!P0 BRA `(.L_x_130) ;  /* 0x0000005400ac8947 */ /* 0x00cfea0003800000 */
.L_x_280:
[----:B------:R-:W3:Y:S01]  /*6880*/  LDC.64 R10, c[0x0][0xb10] ;  /* 0x0002c400ff0a7b82 */ /* 0x000ee20000000a00 */
[----:B------:R-:W4:Y:S01]  /*6890*/  LDS.128 R16, [R16+0x2e0] ;  /* 0x0002e00010107984 */ /* 0x000f220000000c00 */
[----:B-1----:R-:W-:Y:S01]  /*68a0*/  ISETP.NE.AND P1, PT, R41, 0x1, PT ;  /* 0x000000012900780c */ /* 0x002fe20003f25270 */
[----:B--2---:R-:W-:Y:S01]  /*68b0*/  VIADD R0, R0, 0x260 ;  /* 0x0000026000007836 */ /* 0x004fe20000000000 */
[----:B------:R-:W-:Y:S04]  /*68c0*/  ISETP.GE.AND P0, PT, R40, 0x1, PT ;  /* 0x000000012800780c */ /* 0x000fe80003f06270 */
[----:B------:R-:W1:Y:S01]  /*68d0*/  LDC.64 R8, c[0x0][0xb18] ;  /* 0x0002c600ff087b82 */ /* 0x000e620000000a00 */
[----:B------:R-:W-:Y:S01]  /*68e0*/  PRMT R0, RZ, 0x654, R0 ;  /* 0x00000654ff007816 */ /* 0x000fe20000000000 */
[----:B------:R-:W-:Y:S01]  /*68f0*/  @!PT LDS RZ, [RZ] ;  /* 0x00000000fffff984 */ /* 0x000fe20000000800 */
[----:B------:R-:W-:Y:S01]  /*6900*/  @!PT LDS RZ, [RZ] ;  /* 0x00000000fffff984 */ /* 0x000fe20000000800 */
[----:B------:R-:W-:Y:S01]  /*6910*/  @!PT LDS RZ, [RZ] ;  /* 0x00000000fffff984 */ /* 0x000fe20000000800 */
[----:B------:R-:W-:Y:S01]  /*6920*/  @!PT LDS RZ, [RZ] ;  /* 0x00000000fffff984 */ /* 0x000fe20000000800 */
[----:B------:R2:W-:Y:S06]  /*6930*/  MEMBAR.ALL.CTA ;  /* 0x0000000000007992 */ /* 0x0005ec0000008000 */
[----:B--2---:R-:W2:Y:S01]  /*6940*/  FENCE.VIEW.ASYNC.S ;  /* 0x00000000000073c6 */ /* 0x004ea20000000000 */
[----:B------:R-:W1:Y:S08]  /*6950*/  @!P1 LDC R12, c[0x0][0xb20] ;  /* 0x0002c800ff0c9b82 */ /* 0x000e700000000800 */
[----:B------:R-:W1:Y:S01]  /*6960*/  @!P1 LDC R7, c[0x0][0xb0c] ;  /* 0x0002c300ff079b82 */ /* 0x000e620000000800 */
[----:B--2---:R2:W-:Y:S01]  /*6970*/  SYNCS.ARRIVE.TRANS64.RED.A1T0 RZ, [R0+URZ], RZ ;  /* 0x000000ff00ff79a7 */ /* 0x0045e200081004ff */
[----:B----4-:R-:W-:Y:S04]  /*6980*/  LOP3.LUT P4, RZ, R18, 0x1, RZ, 0xc0, !PT ;  /* 0x0000000112ff7812 */ /* 0x010fe8000788c0ff */
[----:B------:R-:W-:Y:S09]  /*6990*/  P2R R107, PR, RZ, 0x10 ;  /* 0x00000010ff6b7803 */ /* 0x000ff20000000000 */
[----:B------:R-:W-:Y:S02]  /*69a0*/  @P4 MOV R44, R16 ;  /* 0x00000010002c4202 */ /* 0x000fe40000000f00 */
[----:B------:R-:W-:Y:S01]  /*69b0*/  @P4 LOP3.LUT R43, R17, 0xffff, RZ, 0xc0, !PT ;  /* 0x0000ffff112b4812 */ /* 0x000fe200078ec0ff */
[----:B--23--:R-:W-:Y:S06]  /*69c0*/  @!P0 BRA `(.L_x_131) ;  /* 0x0000000000a48947 */ /* 0x00cfec0003800000 */
[----:B------:R-:W-:Y:S01]  /*69d0*/  IMAD.HI.U32 R0, R94, R39, RZ ;  /* 0x000000275e007227 */ /* 0x000fe200078e00ff */
[----:B------:R-:W-:Y:S02]  /*69e0*/  ISETP.NE.AND P0, PT, R38, 0x1, PT ;  /* 0x000000012600780c */ /* 0x000fe40003f05270 */
[----:B------:R-:W-:Y:S01]  /*69f0*/  ISETP.NE.AND P2, PT, R40, 0x1, PT ;  /* 0x000000012800780c */ /* 0x000fe20003f45270 */
[----:B------:R-:W-:Y:S01]  /*6a00*/  IMAD.HI.U32 R4, R95, R88, RZ ;  /* 0x000000585f047227 */ /* 0x000fe200078e00ff */
[----:B------:R-:W-:Y:S02]  /*6a10*/  SHF.R.U32.HI R0, RZ, R93, R0 ;  /* 0x0000005dff007219 */ /* 0x000fe40000011600 */
[----:B------:R-:W-:Y:S01]  /*6a20*/  ISETP.NE.AND P3, PT, R42, 0x1, PT ;  /* 0x000000012a00780c */ /* 0x000fe20003f65270 */
[----:B------:R-:W-:Y:S01]  /*6a30*/  IMAD.HI.U32 R6, R43, R39, RZ ;  /* 0x000000272b067227 */ /* 0x000fe200078e00ff */
[-C--:B------:R-:W-:Y:S02]  /*6a40*/  SHF.R.U32.HI R4, RZ, R89.reuse, R4 ;  /* 0x00000059ff047219 */ /* 0x080fe40000011604 */
[----:B------:R-:W-:Y:S01]  /*6a50*/  SEL R0, R94, R0, !P0 ;  /* 0x000000005e007207 */ /* 0x000fe20004000000 */
[----:B------:R-:W-:Y:S01]  /*6a60*/  IMAD.HI.U32 R5, R44, R88, RZ ;  /* 0x000000582c057227 */ /* 0x000fe200078e00ff */
[----:B------:R-:W-:Y:S03]  /*6a70*/  SEL R4, R95, R4, !P3 ;  /* 0x000000045f047207 */ /* 0x000fe60005800000 */
[-C--:B------:R-:W-:Y:S01]  /*6a80*/  IMAD.HI.U32 R3, R0, R36.reuse, RZ ;  /* 0x0000002400037227 */ /* 0x080fe200078e00ff */
[----:B------:R-:W-:Y:S03]  /*6a90*/  SHF.R.U32.HI R5, RZ, R89, R5 ;  /* 0x00000059ff057219 */ /* 0x000fe60000011605 */
[----:B------:R-:W-:Y:S01]  /*6aa0*/  IMAD.HI.U32 R2, R4, R36, RZ ;  /* 0x0000002404027227 */ /* 0x000fe200078e00ff */
[----:B------:R-:W-:Y:S02]  /*6ab0*/  @P2 SHF.R.U32.HI R0, RZ, R37, R3 ;  /* 0x00000025ff002219 */ /* 0x000fe40000011603 */
[----:B------:R-:W-:Y:S02]  /*6ac0*/  SHF.R.U32.HI R3, RZ, R93, R6 ;  /* 0x0000005dff037219 */ /* 0x000fe40000011606 */
[----:B------:R-:W-:Y:S01]  /*6ad0*/  @P2 SHF.R.U32.HI R4, RZ, R37, R2 ;  /* 0x00000025ff042219 */ /* 0x000fe20000011602 */
[----:B------:R-:W-:Y:S01]  /*6ae0*/  IMAD R0, R40, R0, RZ ;  /* 0x0000000028007224 */ /* 0x000fe200078e02ff */
[----:B------:R-:W-:Y:S02]  /*6af0*/  SEL R3, R43, R3, !P0 ;  /* 0x000000032b037207 */ /* 0x000fe40004000000 */
[----:B------:R-:W-:Y:S01]  /*6b00*/  SEL R2, R44, R5, !P3 ;  /* 0x000000052c027207 */ /* 0x000fe20005800000 */
[----:B------:R-:W-:Y:S01]  /*6b10*/  IMAD R5, R40, R4, RZ ;  /* 0x0000000428057224 */ /* 0x000fe200078e02ff */
[C---:B------:R-:W-:Y:S01]  /*6b20*/  ISETP.GE.AND P0, PT, R3.reuse, R0, PT ;  /* 0x000000000300720c */ /* 0x040fe20003f06270 */
[C---:B------:R-:W-:Y:S03]  /*6b30*/  IMAD.HI.U32 R0, R3.reuse, R36, RZ ;  /* 0x0000002403007227 */ /* 0x040fe600078e00ff */
[C---:B------:R-:W-:Y:S02]  /*6b40*/  ISETP.GE.OR P0, PT, R2.reuse, R5, P0 ;  /* 0x000000050200720c */ /* 0x040fe40000706670 */
[----:B------:R-:W-:Y:S04]  /*6b50*/  SHF.R.U32.HI R0, RZ, R37, R0 ;  /* 0x00000025ff007219 */ /* 0x000fe80000011600 */
[C---:B------:R-:W-:Y:S05]  /*6b60*/  SEL R6, R3.reuse, R0, !P2 ;  /* 0x0000000003067207 */ /* 0x040fea0005000000 */
        /* <DEDUP_REMOVED lines=14> */
[----:B------:R-:W-:Y:S07]  /*6c50*/  IMAD R43, R3, R38, R43 ;  /* 0x00000026032b7224 */ /* 0x000fee00078e022b */
.L_x_131:
[----:B-1----:R-:W-:Y:S01]  /*6c60*/  @!P1 ISETP.NE.AND P0, PT, R8, 0x1, PT ;  /* 0x000000010800980c */ /* 0x002fe20003f05270 */
[----:B------:R-:W-:Y:S01]  /*6c70*/  @!P1 IMAD.HI.U32 R2, R43, R9, RZ ;  /* 0x000000092b029227 */ /* 0x000fe200078e00ff */
[----:B------:R-:W-:Y:S01]  /*6c80*/  R2UR UR42, R14 ;  /* 0x000000000e2a72ca */ /* 0x000fe200000e0000 */
[----:B------:R-:W-:Y:S01]  /*6c90*/  BSSY.RECONVERGENT B6, `(.L_x_132) ;  /* 0x0000031000067945 */ /* 0x000fe20003800200 */
[----:B------:R-:W-:Y:S01]  /*6ca0*/  R2UR UR41, R15 ;  /* 0x000000000f2972ca */ /* 0x000fe200000e0000 */
[C---:B------:R-:W-:Y:S01]  /*6cb0*/  @!P1 IMAD.HI.U32 R0, R44.reuse, R10, RZ ;  /* 0x0000000a2c009227 */ /* 0x040fe200078e00ff */
[----:B------:R-:W-:Y:S02]  /*6cc0*/  @!P1 SHF.R.U32.HI R2, RZ, R12, R2 ;  /* 0x0000000cff029219 */ /* 0x000fe40000011602 */
[----:B------:R-:W-:Y:S01]  /*6cd0*/  @!P1 ISETP.NE.AND P2, PT, R7, 0x1, PT ;  /* 0x000000010700980c */ /* 0x000fe20003f45270 */
[----:B------:R-:W-:Y:S01]  /*6ce0*/  VIADD R109, R109, 0x1 ;  /* 0x000000016d6d7836 */ /* 0x000fe20000000000 */
[----:B------:R-:W-:Y:S02]  /*6cf0*/  @!P1 SEL R2, R43, R2, !P0 ;  /* 0x000000022b029207 */ /* 0x000fe40004000000 */
[----:B------:R-:W-:Y:S02]  /*6d00*/  @!P1 SHF.R.U32.HI R0, RZ, R11, R0 ;  /* 0x0000000bff009219 */ /* 0x000fe40000011600 */
[----:B------:R-:W-:Y:S01]  /*6d10*/  LOP3.LUT P0, RZ, R97, 0x1b0, RZ, 0xc0, !PT ;  /* 0x000001b061ff7812 */ /* 0x000fe2000780c0ff */
[----:B------:R-:W-:Y:S01]  /*6d20*/  USHF.L.U32 UR42, UR42, 0x6, URZ ;  /* 0x000000062a2a7899 */ /* 0x000fe200080006ff */
[----:B------:R-:W-:Y:S01]  /*6d30*/  @!P1 SEL R3, R44, R0, !P2 ;  /* 0x000000002c039207 */ /* 0x000fe20005000000 */
[----:B------:R-:W-:Y:S01]  /*6d40*/  USHF.L.U32 UR41, UR41, 0x8, URZ ;  /* 0x0000000829297899 */ /* 0x000fe200080006ff */
[----:B------:R-:W-:Y:S03]  /*6d50*/  @P4 SHF.R.U32.HI R98, RZ, 0x10, R17 ;  /* 0x00000010ff624819 */ /* 0x000fe60000011611 */
[----:B------:R-:W-:Y:S02]  /*6d60*/  @!P1 IMAD.IADD R0, R2, 0x1, -R3 ;  /* 0x0000000102009824 */ /* 0x000fe400078e0a03 */
[----:B------:R-:W-:Y:S02]  /*6d70*/  @!P1 IMAD.IADD R2, R3, 0x1, -R2 ;  /* 0x0000000103029824 */ /* 0x000fe400078e0a02 */
[----:B------:R-:W-:Y:S02]  /*6d80*/  @!P1 IMAD R44, R0, R7, R44 ;  /* 0x00000007002c9224 */ /* 0x000fe400078e022c */
[----:B------:R-:W-:Y:S01]  /*6d90*/  @!P1 IMAD R43, R2, R8, R43 ;  /* 0x00000008022b9224 */ /* 0x000fe200078e022b */
[----:B------:R-:W-:Y:S06]  /*6da0*/  @!P0 BRA `(.L_x_133) ;  /* 0x00000000007c8947 */ /* 0x000fec0003800000 */
[----:B------:R-:W1:Y:S01]  /*6db0*/  LDCU.64 UR8, c[0x4][0x80] ;  /* 0x01001000ff0877ac */ /* 0x000e620008000a00 */
[----:B------:R-:W-:Y:S01]  /*6dc0*/  MOV R2, 0x0 ;  /* 0x0000000000027802 */ /* 0x000fe20000000f00 */
[----:B------:R-:W-:Y:S02]  /*6dd0*/  HFMA2 R12, -RZ, RZ, 0, 5.9604644775390625e-08 ;  /* 0x00000001ff0c7431 */ /* 0x000fe400000001ff */
[----:B------:R-:W-:Y:S01]  /*6de0*/  IMAD.MOV.U32 R8, RZ, RZ, 0x70 ;  /* 0x00000070ff087424 */ /* 0x000fe200078e00ff */
[----:B------:R2:W3:Y:S01]  /*6df0*/  LDC.64 R14, c[0x4][R2] ;  /* 0x01000000020e7b82 */ /* 0x0004e20000000a00 */
[----:B------:R-:W4:Y:S01]  /*6e00*/  LDCU.64 UR6, c[0x4][0x88] ;  /* 0x01001100ff0677ac */ /* 0x000f220008000a00 */
[----:B------:R-:W-:Y:S01]  /*6e10*/  IMAD.MOV.U32 R13, RZ, RZ, RZ ;  /* 0x000000ffff0d7224 */ /* 0x000fe200078e00ff */
[----:B------:R-:W2:Y:S01]  /*6e20*/  LDCU.64 UR4, c[0x4][0x8] ;  /* 0x01000100ff0477ac */ /* 0x000ea20008000a00 */
[----:B-1----:R-:W-:Y:S01]  /*6e30*/  MOV R5, UR9 ;  /* 0x0000000900057c02 */ /* 0x002fe20008000f00 */
[----:B------:R-:W-:Y:S01]  /*6e40*/  IMAD.U32 R4, RZ, RZ, UR8 ;  /* 0x00000008ff047e24 */ /* 0x000fe2000f8e00ff */
[----:B----4-:R-:W-:Y:S01]  /*6e50*/  MOV R7, UR7 ;  /* 0x0000000700077c02 */ /* 0x010fe20008000f00 */
[----:B------:R-:W-:Y:S01]  /*6e60*/  IMAD.U32 R6, RZ, RZ, UR6 ;  /* 0x00000006ff067e24 */ /* 0x000fe2000f8e00ff */
[----:B--2---:R-:W-:Y:S01]  /*6e70*/  MOV R11, UR5 ;  /* 0x00000005000b7c02 */ /* 0x004fe20008000f00 */
[----:B------:R-:W-:Y:S02]  /*6e80*/  IMAD.U32 R10, RZ, RZ, UR4 ;  /* 0x00000004ff0a7e24 */ /* 0x000fe4000f8e00ff */
[----:B------:R-:W-:Y:S07]  /*6e90*/  LEPC R20, `(.L_x_134) ;  /* 0x000000001014794e */ /* 0x000fee0000000000 */
[----:B---3-5:R-:W-:Y:S05]  /*6ea0*/  CALL.ABS.NOINC R14 ;  /* 0x000000000e007343 */ /* 0x028fea0003c00000 */
.L_x_134:
[----:B------:R-:W1:Y:S01]  /*6eb0*/  LDCU.64 UR8, c[0x4][0x80] ;  /* 0x01001000ff0877ac */ /* 0x000e620008000a00 */
[----:B------:R-:W2:Y:S01]  /*6ec0*/  LDC.64 R2, c[0x4][R2] ;  /* 0x0100000002027b82 */ /* 0x000ea20000000a00 */
[----:B------:R-:W-:Y:S02]  /*6ed0*/  HFMA2 R12, -RZ, RZ, 0, 5.9604644775390625e-08 ;  /* 0x00000001ff0c7431 */ /* 0x000fe400000001ff */
[----:B------:R-:W-:Y:S02]  /*6ee0*/  IMAD.MOV.U32 R8, RZ, RZ, 0x70 ;  /* 0x00000070ff087424 */ /* 0x000fe400078e00ff */
[----:B------:R-:W-:Y:S01]  /*6ef0*/  IMAD.MOV.U32 R13, RZ, RZ, RZ ;  /* 0x000000ffff0d7224 */ /* 0x000fe200078e00ff */
[----:B------:R-:W3:Y:S01]  /*6f00*/  LDCU.64 UR6, c[0x4][0x88] ;  /* 0x01001100ff0677ac */ /* 0x000ee20008000a00 */
[----:B------:R-:W4:Y:S01]  /*6f10*/  LDCU.64 UR4, c[0x4][0x8] ;  /* 0x01000100ff0477ac */ /* 0x000f220008000a00 */
[----:B-1----:R-:W-:Y:S02]  /*6f20*/  MOV R4, UR8 ;  /* 0x0000000800047c02 */ /* 0x002fe40008000f00 */
[----:B------:R-:W-:Y:S02]  /*6f30*/  MOV R5, UR9 ;  /* 0x0000000900057c02 */ /* 0x000fe40008000f00 */
[----:B---3--:R-:W-:Y:S01]  /*6f40*/  MOV R7, UR7 ;  /* 0x0000000700077c02 */ /* 0x008fe20008000f00 */
[----:B------:R-:W-:Y:S01]  /*6f50*/  IMAD.U32 R6, RZ, RZ, UR6 ;  /* 0x00000006ff067e24 */ /* 0x000fe2000f8e00ff */
[----:B----4-:R-:W-:Y:S01]  /*6f60*/  MOV R11, UR5 ;  /* 0x00000005000b7c02 */ /* 0x010fe20008000f00 */
[----:B------:R-:W-:Y:S02]  /*6f70*/  IMAD.U32 R10, RZ, RZ, UR4 ;  /* 0x00000004ff0a7e24 */ /* 0x000fe4000f8e00ff */
[----:B------:R-:W-:Y:S07]  /*6f80*/  LEPC R20, `(.L_x_133) ;  /* 0x000000001014794e */ /* 0x000fee0000000000 */
[----:B--2---:R-:W-:Y:S05]  /*6f90*/  CALL.ABS.NOINC R2 ;  /* 0x0000000002007343 */ /* 0x004fea0003c00000 */
.L_x_133:
[----:B------:R-:W-:Y:S05]  /*6fa0*/  BSYNC.RECONVERGENT B6 ;  /* 0x0000000000067941 */ /* 0x000fea0003800200 */
.L_x_132:
[----:B------:R-:W-:Y:S01]  /*6fb0*/  ISETP.NE.U32.AND P4, PT, R86, RZ, PT ;  /* 0x000000ff5600720c */ /* 0x000fe20003f85070 */
[----:B------:R-:W-:Y:S01]  /*6fc0*/  UISETP.NE.AND UP2, UPT, UR50, URZ, UPT ;  /* 0x000000ff3200728c */ /* 0x000fe2000bf45270 */
[----:B------:R-:W-:Y:S01]  /*6fd0*/  ISETP.NE.U32.AND P2, PT, RZ, UR38, PT ;  /* 0x00000026ff007c0c */ /* 0x000fe2000bf45070 */
[----:B------:R-:W-:Y:S01]  /*6fe0*/  UISETP.NE.U32.AND UP1, UPT, UR44, URZ, UPT ;  /* 0x000000ff2c00728c */ /* 0x000fe2000bf25070 */
[----:B------:R-:W-:Y:S01]  /*6ff0*/  ISETP.NE.AND.EX P4, PT, R87, RZ, PT, P4 ;  /* 0x000000ff5700720c */ /* 0x000fe20003f85340 */
[----:B------:R-:W-:Y:S01]  /*7000*/  UPLOP3.LUT UP0, UPT, UPT, UPT, UPT, 0x40, 0x4 ;  /* 0x000000000004789c */ /* 0x000fe20003f0e870 */
[----:B------:R-:W-:Y:S01]  /*7010*/  ISETP.NE.AND.EX P2, PT, RZ, UR39, PT, P2 ;  /* 0x00000027ff007c0c */ /* 0x000fe2000bf45320 */
[----:B------:R-:W-:Y:S01]  /*7020*/  UISETP.NE.AND.EX UP1, UPT, UR45, URZ, UPT, UP1 ;  /* 0x000000ff2d00728c */ /* 0x000fe2000bf25310 */
[----:B------:R-:W-:Y:S04]  /*7030*/  PLOP3.LUT P1, PT, PT, PT, UP2, 0x80, 0x8 ;  /* 0x000000000008781c */ /* 0x000fe80003f2f028 */
[----:B------:R-:W-:Y:S06]  /*7040*/  @UP2 UPLOP3.LUT UP0, UPT, UPT, UPT, UP1, 0x80, 0x8 ;  /* 0x000000000008289c */ /* 0x000fec0003f0f010 */
[----:B------:R-:W-:Y:S01]  /*7050*/  PLOP3.LUT P0, PT, PT, PT, UP0, 0x80, 0x8 ;  /* 0x000000000008781c */ /* 0x000fe20003f0f008 */
[----:B------:R-:W-:Y:S01]  /*7060*/  @!UPT UIADD3 URZ, UPT, UPT, URZ, URZ, URZ ;  /* 0x000000fffffff290 */ /* 0x000fe2000fffe0ff */
[----:B------:R-:W-:Y:S11]  /*7070*/  BRA.U !UP1, `(.L_x_135) ;  /* 0x0000000109387547 */ /* 0x000ff6000b800000 */
[----:B------:R-:W-:Y:S01]  /*7080*/  UISETP.NE.U32.AND UP0, UPT, UR38, URZ, UPT ;  /* 0x000000ff2600728c */ /* 0x000fe2000bf05070 */
[----:B------:R-:W-:Y:S02]  /*7090*/  HFMA2 R0, -RZ, RZ, 0, 5.9604644775390625e-08 ;  /* 0x00000001ff007431 */ /* 0x000fe400000001ff */
[----:B------:R-:W-:Y:S01]  /*70a0*/  IMAD.MOV.U32 R92, RZ, RZ, 0x1 ;  /* 0x00000001ff5c7424 */ /* 0x000fe200078e00ff */
[----:B------:R-:W-:Y:S06]  /*70b0*/  UISETP.NE.AND.EX UP0, UPT, UR39, URZ, UPT, UP0 ;  /* 0x000000ff2700728c */ /* 0x000fec000bf05300 */
[----:B------:R-:W-:Y:S05]  /*70c0*/  PLOP3.LUT P3, PT, PT, PT, UP0, 0x80, 0x8 ;  /* 0x000000000008781c */ /* 0x000fea0003f6f008 */
[----:B------:R-:W1:Y:S01]  /*70d0*/  @UP0 LDCU.64 UR6, c[0x0][0x888] ;  /* 0x00011100ff0607ac */ /* 0x000e620008000a00 */
[----:B------:R-:W-:Y:S07]  /*70e0*/  @UP0 UIMAD UR4, UR36, UR44, URZ ;  /* 0x0000002c240402a4 */ /* 0x000fee000f8e02ff */
[----:B------:R-:W-:Y:S01]  /*70f0*/  @!P3 PRMT R92, R0, 0x7610, R92 ;  /* 0x00007610005cb816 */ /* 0x000fe2000000005c */
[----:B-1----:R-:W-:Y:S03]  /*7100*/  @UP0 UIMAD.WIDE UR6, UR4, 0x4, UR6 ;  /* 0x00000004040608a5 */ /* 0x002fe6000f8e0206 */
[----:B------:R-:W1:Y:S03]  /*7110*/  @!UP0 LDCU UR4, c[0x0][0x880] ;  /* 0x00011000ff0487ac */ /* 0x000e660008000800 */
[----:B------:R-:W-:Y:S01]  /*7120*/  IMAD.U32 R2, RZ, RZ, UR6 ;  /* 0x00000006ff027e24 */ /* 0x000fe2000f8e00ff */
[----:B------:R-:W-:Y:S05]  /*7130*/  MOV R3, UR7 ;  /* 0x0000000700037c02 */ /* 0x000fea0008000f00 */
[----:B-----5:R2:W5:Y:S02]  /*7140*/  @P3 LDG.E R49, desc[UR46][R2.64] ;  /* 0x0000002e02313981 */ /* 0x020564000c1e1900 */
[----:B-12---:R-:W-:Y:S02]  /*7150*/  @!P3 IMAD.U32 R49, RZ, RZ, UR4 ;  /* 0x00000004ff31be24 */ /* 0x006fe4000f8e00ff */
.L_x_135:
[----:B------:R-:W-:Y:S05]  /*7160*/  @!P4 BRA `(.L_x_136) ;  /* 0x000000000020c947 */ /* 0x000fea0003800000 */
[----:B------:R-:W-:Y:S04]  /*7170*/  ISETP.NE.U32.AND P3, PT, R84, RZ, PT ;  /* 0x000000ff5400720c */ /* 0x000fe80003f65070 */
[----:B------:R-:W-:Y:S11]  /*7180*/  ISETP.NE.AND.EX P3, PT, R85, RZ, PT, P3 ;  /* 0x000000ff5500720c */ /* 0x000ff60003f65330 */
[----:B------:R-:W-:Y:S02]  /*7190*/  @!UPT UIADD3 URZ, UPT, UPT, URZ, URZ, URZ ;  /* 0x000000fffffff290 */ /* 0x000fe4000fffe0ff */
[----:B------:R-:W1:Y:S01]  /*71a0*/  @P3 LDC.64 R2, c[0x0][0x8a8] ;  /* 0x00022a00ff023b82 */ /* 0x000e620000000a00 */
[----:B------:R-:W-:Y:S04]  /*71b0*/  @P3 IMAD R0, R86, UR36, RZ ;  /* 0x0000002456003c24 */ /* 0x000fe8000f8e02ff */
[----:B-1----:R-:W-:Y:S05]  /*71c0*/  @P3 IMAD.WIDE R2, R0, 0x4, R2 ;  /* 0x0000000400023825 */ /* 0x002fea00078e0202 */
[----:B-----5:R1:W5:Y:S02]  /*71d0*/  @P3 LDG.E R47, desc[UR46][R2.64] ;  /* 0x0000002e022f3981 */ /* 0x020364000c1e1900 */
[----:B-1----:R-:W2:Y:S02]  /*71e0*/  @!P3 LDC R47, c[0x0][0x8a0] ;  /* 0x00022800ff2fbb82 */ /* 0x002ea40000000800 */
.L_x_136:
[----:B-----5:R-:W-:Y:S01]  /*71f0*/  FSETP.NEU.AND P3, PT, R49, RZ, PT ;  /* 0x000000ff3100720b */ /* 0x020fe20003f6d000 */
[----:B------:R-:W-:Y:S01]  /*7200*/  BSSY B1, `(.L_x_137) ;  /* 0x0000039000017945 */ /* 0x000fe20003800000 */
[----:B------:R-:W-:Y:S01]  /*7210*/  SEL R3, RZ, 0xffffffff, P2 ;  /* 0xffffffffff037807 */ /* 0x000fe20001000000 */
[----:B------:R-:W-:Y:S01]  /*7220*/  IMAD.MOV.U32 R61, RZ, RZ, 0x1 ;  /* 0x00000001ff3d7424 */ /* 0x000fe200078e00ff */
[----:B------:R-:W-:Y:S01]  /*7230*/  @P1 LOP3.LUT P2, RZ, R92, 0xff, RZ, 0xc0, !PT ;  /* 0x000000ff5cff1812 */ /* 0x000fe2000784c0ff */
[----:B------:R-:W-:Y:S01]  /*7240*/  IMAD R48, R45, 0x80, R46 ;  /* 0x000000802d307824 */ /* 0x000fe200078e022e */
[----:B------:R-:W-:Y:S01]  /*7250*/  @P1 SEL R0, RZ, 0xffffffff, P3 ;  /* 0xffffffffff001807 */ /* 0x000fe20001800000 */
[----:B------:R-:W-:Y:S01]  /*7260*/  IMAD R110, R105, -0x10, R103 ;  /* 0xfffffff0696e7824 */ /* 0x000fe200078e0267 */
[----:B------:R-:W-:Y:S01]  /*7270*/  LOP3.LUT R101, R101, 0x1, RZ, 0x3c, !PT ;  /* 0x0000000165657812 */ /* 0x000fe200078e3cff */
[----:B------:R-:W-:Y:S01]  /*7280*/  IMAD.MOV.U32 R60, RZ, RZ, RZ ;  /* 0x000000ffff3c7224 */ /* 0x000fe200078e00ff */
[----:B------:R-:W-:Y:S02]  /*7290*/  @P0 SEL R0, R3, R0, !P2 ;  /* 0x0000000003000207 */ /* 0x000fe40005000000 */
[----:B------:R-:W-:Y:S02]  /*72a0*/  CS2R R82, SRZ ;  /* 0x0000000000527805 */ /* 0x000fe4000001ff00 */
[----:B------:R-:W-:Y:S02]  /*72b0*/  LEA R112, R45, UR48, 0x3 ;  /* 0x000000302d707c11 */ /* 0x000fe4000f8e18ff */
[----:B------:R-:W-:Y:S02]  /*72c0*/  CS2R R80, SRZ ;  /* 0x0000000000507805 */ /* 0x000fe4000001ff00 */
[----:B------:R-:W-:Y:S02]  /*72d0*/  @P1 LOP3.LUT R0, R0, 0x1, RZ, 0xc0, !PT ;  /* 0x0000000100001812 */ /* 0x000fe400078ec0ff */
[----:B------:R-:W-:Y:S02]  /*72e0*/  CS2R R74, SRZ ;  /* 0x00000000004a7805 */ /* 0x000fe4000001ff00 */
[----:B------:R-:W-:Y:S02]  /*72f0*/  PLOP3.LUT P2, PT, PT, PT, UP1, 0x80, 0x8 ;  /* 0x000000000008781c */ /* 0x000fe40003f4f018 */
[----:B------:R-:W-:Y:S02]  /*7300*/  CS2R R72, SRZ ;  /* 0x0000000000487805 */ /* 0x000fe4000001ff00 */
[----:B------:R-:W-:Y:S02]  /*7310*/  ISETP.NE.U32.OR P5, PT, R0, 0x1, !P1 ;  /* 0x000000010000780c */ /* 0x000fe40004fa5470 */
[----:B------:R-:W-:Y:S02]  /*7320*/  CS2R R66, SRZ ;  /* 0x0000000000427805 */ /* 0x000fe4000001ff00 */
[----:B------:R-:W-:Y:S02]  /*7330*/  LOP3.LUT P4, R108, R92, 0xff, RZ, 0xc0, !PT ;  /* 0x000000ff5c6c7812 */ /* 0x000fe4000788c0ff */
[----:B------:R-:W-:Y:S02]  /*7340*/  CS2R R64, SRZ ;  /* 0x0000000000407805 */ /* 0x000fe4000001ff00 */
[----:B------:R-:W-:Y:S02]  /*7350*/  SEL R2, RZ, 0xffffffff, P3 ;  /* 0xffffffffff027807 */ /* 0x000fe40001800000 */
[----:B------:R-:W-:Y:S02]  /*7360*/  CS2R R58, SRZ ;  /* 0x00000000003a7805 */ /* 0x000fe4000001ff00 */
[----:B------:R-:W-:Y:S02]  /*7370*/  P2R R111, PR, RZ, 0x20 ;  /* 0x00000020ff6f7803 */ /* 0x000fe40000000000 */
[----:B------:R-:W-:Y:S02]  /*7380*/  CS2R R56, SRZ ;  /* 0x0000000000387805 */ /* 0x000fe4000001ff00 */
[----:B------:R-:W-:Y:S02]  /*7390*/  @P2 SEL R2, R3, R2, !P4 ;  /* 0x0000000203022207 */ /* 0x000fe40006000000 */
[----:B------:R-:W-:Y:S02]  /*73a0*/  @P5 SHF.L.U32 R0, R101, 0x1f, RZ ;  /* 0x0000001f65005819 */ /* 0x000fe400000006ff */
[----:B------:R-:W-:Y:S02]  /*73b0*/  LOP3.LUT R2, R2, 0x1, RZ, 0xc0, !PT ;  /* 0x0000000102027812 */ /* 0x000fe400078ec0ff */
[----:B------:R1:W3:Y:S02]  /*73c0*/  @P5 SYNCS.PHASECHK.TRANS64.TRYWAIT P1, [UR48+0x200], R0 ;  /* 0x00020000ff0055a7 */ /* 0x0002e40008021130 */
[----:B------:R-:W-:Y:S04]  /*73d0*/  ISETP.NE.U32.AND P2, PT, R2, 0x1, PT ;  /* 0x000000010200780c */ /* 0x000fe80003f45070 */
[----:B------:R-:W-:Y:S02]  /*73e0*/  P2R R62, PR, RZ, 0x4 ;  /* 0x00000004ff3e7803 */ /* 0x000fe40000000000 */
[----:B-1----:R-:W-:Y:S04]  /*73f0*/  SHF.L.U32 R0, R100, 0x1f, RZ ;  /* 0x0000001f64007819 */ /* 0x002fe800000006ff */
[----:B------:R1:W4:Y:S01]  /*7400*/  SYNCS.PHASECHK.TRANS64.TRYWAIT P0, [R112+URZ+0x270], R0 ;  /* 0x00027000700075a7 */ /* 0x00032200080011ff */
[----:B---3--:R-:W-:Y:S01]  /*7410*/  @P5 SEL R61, RZ, 0x1, !P1 ;  /* 0x00000001ff3d5807 */ /* 0x008fe20004800000 */
[----:B-1----:R-:W-:Y:S06]  /*7420*/  @!P5 BRA `(.L_x_138) ;  /* 0x000000000058d947 */ /* 0x002fec0003800000 */
[----:B------:R-:W-:Y:S01]  /*7430*/  IMAD.MOV.U32 R83, RZ, RZ, RZ ;  /* 0x000000ffff537224 */ /* 0x000fe200078e00ff */
[----:B------:R-:W-:Y:S01]  /*7440*/  ISETP.NE.AND P1, PT, R61, RZ, PT ;  /* 0x000000ff3d00720c */ /* 0x000fe20003f25270 */
[----:B------:R-:W-:Y:S01]  /*7450*/  BSSY B0, `(.L_x_139) ;  /* 0x000000c000007945 */ /* 0x000fe20003800000 */
[----:B------:R-:W-:Y:S02]  /*7460*/  CS2R R58, SRZ ;  /* 0x00000000003a7805 */ /* 0x000fe4000001ff00 */
[----:B------:R-:W-:Y:S02]  /*7470*/  CS2R R56, SRZ ;  /* 0x0000000000387805 */ /* 0x000fe4000001ff00 */
[----:B------:R-:W-:Y:S02]  /*7480*/  CS2R R66, SRZ ;  /* 0x0000000000427805 */ /* 0x000fe4000001ff00 */
[----:B------:R-:W-:Y:S02]  /*7490*/  CS2R R64, SRZ ;  /* 0x0000000000407805 */ /* 0x000fe4000001ff00 */
[----:B------:R-:W-:Y:S02]  /*74a0*/  CS2R R74, SRZ ;  /* 0x00000000004a7805 */ /* 0x000fe4000001ff00 */
[----:B------:R-:W-:Y:S02]  /*74b0*/  CS2R R72, SRZ ;  /* 0x0000000000487805 */ /* 0x000fe4000001ff00 */
[----:B------:R-:W-:Y:S01]  /*74c0*/  CS2R R80, SRZ ;  /* 0x0000000000507805 */ /* 0x000fe2000001ff00 */
[----:B------:R-:W-:Y:S06]  /*74d0*/  @P1 BRA `(.L_x_140) ;  /* 0x00000000000c1947 */ /* 0x000fec0003800000 */
[----:B------:R-:W-:Y:S04]  /*74e0*/  SHF.L.U32 R3, R101, 0x1f, RZ ;  /* 0x0000001f65037819 */ /* 0x000fe800000006ff */
[----:B------:R-:W1:Y:S02]  /*74f0*/  SYNCS.PHASECHK.TRANS64.TRYWAIT P1, [UR48+0x200], R3 ;  /* 0x00020003ff0075a7 */ /* 0x000e640008021130 */
[----:B-1----:R-:W-:Y:S05]  /*7500*/  @!P1 BRA `(.L_x_141) ;  /* 0x00000048009c9947 */ /* 0x002fea0003800000 */
.L_x_140:
[----:B------:R-:W-:Y:S05]  /*7510*/  BSYNC B0 ;  /* 0x0000000000007941 */ /* 0x000fea0003800000 */
.L_x_139:
[----:B------:R-:W-:Y:S01]  /*7520*/  ISETP.NE.AND P1, PT, R62, RZ, PT ;  /* 0x000000ff3e00720c */ /* 0x000fe20003f25270 */
[----:B------:R-:W-:Y:S11]  /*7530*/  HFMA2 R60, -RZ, RZ, 0, 5.9604644775390625e-08 ;  /* 0x00000001ff3c7431 */ /* 0x000ff600000001ff */
[----:B------:R-:W-:Y:S01]  /*7540*/  @!UPT UIADD3 URZ, UPT, UPT, URZ, URZ, URZ ;  /* 0x000000fffffff290 */ /* 0x000fe2000fffe0ff */
[----:B------:R3:W1:Y:S04]  /*7550*/  @P1 LDS.128 R56, [R104] ;  /* 0x0000000068381984 */ /* 0x0006680000000c00 */
[----:B------:R3:W1:Y:S04]  /*7560*/  @P1 LDS.128 R64, [R103+0x10] ;  /* 0x0000100067401984 */ /* 0x0006680000000c00 */
[----:B------:R3:W1:Y:S04]  /*7570*/  @P1 LDS.128 R72, [R102+0x20] ;  /* 0x0000200066481984 */ /* 0x0006680000000c00 */
[----:B------:R3:W1:Y:S02]  /*7580*/  @P1 LDS.128 R80, [R110+0x30] ;  /* 0x000030006e501984 */ /* 0x0006640000000c00 */
.L_x_138:
[----:B------:R-:W-:Y:S05]  /*7590*/  BSYNC B1 ;  /* 0x0000000000017941 */ /* 0x000fea0003800000 */
.L_x_137:
[----:B-1----:R-:W-:Y:S04]  /*75a0*/  SHF.R.U32.HI R2, RZ, 0x15, R48 ;  /* 0x00000015ff027819 */ /* 0x002fe80000011630 */
[----:B------:R-:W-:Y:S01]  /*75b0*/  LOP3.LUT P1, RZ, R2, 0x3, R96, 0x48, !PT ;  /* 0x0000000302ff7812 */ /* 0x000fe20007824860 */
[----:B------:R-:W-:Y:S01]  /*75c0*/  @!UPT UIADD3 URZ, UPT, UPT, URZ, URZ, URZ ;  /* 0x000000fffffff290 */ /* 0x000fe2000fffe0ff */
[----:B----4-:R-:W-:Y:S11]  /*75d0*/  @P0 BRA `(.L_x_142) ;  /* 0x0000000000080947 */ /* 0x010ff60003800000 */
[----:B------:R-:W1:Y:S02]  /*75e0*/  SYNCS.PHASECHK.TRANS64.TRYWAIT P0, [R112+URZ+0x270], R0 ;  /* 0x00027000700075a7 */ /* 0x000e6400080011ff */
[----:B-1----:R-:W-:Y:S05]  /*75f0*/  @!P0 BRA `(.L_x_143) ;  /* 0x0000004800788947 */ /* 0x002fea0003800000 */
.L_x_142:
[----:B------:R-:W-:Y:S05]  /*7600*/  @!P1 BRA `(.L_x_144) ;  /* 0x0000000000409947 */ /* 0x000fea0003800000 */
[----:B------:R-:W4:Y:S01]  /*7610*/  LDCU.64 UR8, c[0x4][0x70] ;  /* 0x01000e00ff0877ac */ /* 0x000f220008000a00 */
[----:B------:R-:W-:Y:S01]  /*7620*/  MOV R3, 0x0 ;  /* 0x0000000000037802 */ /* 0x000fe20000000f00 */
[----:B------:R-:W-:Y:S02]  /*7630*/  HFMA2 R12, -RZ, RZ, 0, 5.9604644775390625e-08 ;  /* 0x00000001ff0c7431 */ /* 0x000fe400000001ff */
[----:B------:R-:W-:Y:S02]  /*7640*/  IMAD.MOV.U32 R8, RZ, RZ, 0x192 ;  /* 0x00000192ff087424 */ /* 0x000fe400078e00ff */
[----:B------:R-:W-:Y:S01]  /*7650*/  IMAD.MOV.U32 R13, RZ, RZ, RZ ;  /* 0x000000ffff0d7224 */ /* 0x000fe200078e00ff */
[----:B------:R-:W5:Y:S01]  /*7660*/  LDCU.64 UR6, c[0x4][0x78] ;  /* 0x01000f00ff0677ac */ /* 0x000f620008000a00 */
[----:B------:R-:W1:Y:S01]  /*7670*/  LDC.64 R2, c[0x4][R3] ;  /* 0x0100000003027b82 */ /* 0x000e620000000a00 */
[----:B------:R-:W2:Y:S01]  /*7680*/  LDCU.64 UR4, c[0x4][0x10] ;  /* 0x01000200ff0477ac */ /* 0x000ea20008000a00 */
[----:B----4-:R-:W-:Y:S01]  /*7690*/  MOV R5, UR9 ;  /* 0x0000000900057c02 */ /* 0x010fe20008000f00 */
[----:B------:R-:W-:Y:S01]  /*76a0*/  IMAD.U32 R4, RZ, RZ, UR8 ;  /* 0x00000008ff047e24 */ /* 0x000fe2000f8e00ff */
[----:B-----5:R-:W-:Y:S01]  /*76b0*/  MOV R7, UR7 ;  /* 0x0000000700077c02 */ /* 0x020fe20008000f00 */
[----:B------:R-:W-:Y:S01]  /*76c0*/  IMAD.U32 R6, RZ, RZ, UR6 ;  /* 0x00000006ff067e24 */ /* 0x000fe2000f8e00ff */
[----:B--2---:R-:W-:Y:S01]  /*76d0*/  MOV R11, UR5 ;  /* 0x00000005000b7c02 */ /* 0x004fe20008000f00 */
[----:B------:R-:W-:Y:S02]  /*76e0*/  IMAD.U32 R10, RZ, RZ, UR4 ;  /* 0x00000004ff0a7e24 */ /* 0x000fe4000f8e00ff */
[----:B------:R-:W-:Y:S07]  /*76f0*/  LEPC R20, `(.L_x_144) ;  /* 0x000000001014794e */ /* 0x000fee0000000000 */
[----:B-1-3--:R-:W-:Y:S05]  /*7700*/  CALL.ABS.NOINC R2 ;  /* 0x0000000002007343 */ /* 0x00afea0003c00000 */
.L_x_144:
[----:B------:R-:W-:Y:S05]  /*7710*/  WARPSYNC.ALL ;  /* 0x0000000000007948 */ /* 0x000fea0003800000 */
[----:B------:R-:W-:Y:S01]  /*7720*/  R2UR UR4, R48 ;  /* 0x00000000300472ca */ /* 0x000fe200000e0000 */
[--C-:B------:R-:W-:Y:S01]  /*7730*/  HADD2.F32 R50, -RZ, R56.reuse.H0_H0 ;  /* 0x20000038ff327230 */ /* 0x100fe20000004100 */
[----:B------:R-:W-:Y:S01]  /*7740*/  ISETP.NE.AND P0, PT, R106, RZ, PT ;  /* 0x000000ff6a00720c */ /* 0x000fe20003f05270 */
[----:B------:R-:W-:Y:S01]  /*7750*/  HADD2.F32 R51, -RZ, R56.H1_H1 ;  /* 0x30000038ff337230 */ /* 0x000fe20000004100 */
[----:B------:R-:W-:Y:S01]  /*7760*/  BSSY.RECONVERGENT B0, `(.L_x_145) ;  /* 0x000008a000007945 */ /* 0x000fe20003800200 */
[--C-:B------:R-:W-:Y:S08]  /*7770*/  HADD2.F32 R52, -RZ, R57.reuse.H0_H0 ;  /* 0x20000039ff347230 */ /* 0x100ff00000004100 */
[----:B------:R-:W1:Y:S02]  /*7780*/  LDTM.x32 R4, tmem[UR4] ;  /* 0x00000004000479ee */ /* 0x000e6400082c0000 */
[C---:B-12---:R-:W-:Y:S01]  /*7790*/  FMUL R0, R47.reuse, R4 ;  /* 0x000000042f007220 */ /* 0x046fe20000400000 */
[C---:B------:R-:W-:Y:S01]  /*77a0*/  FMUL R2, R47.reuse, R5 ;  /* 0x000000052f027220 */ /* 0x040fe20000400000 */
[C---:B------:R-:W-:Y:S01]  /*77b0*/  FMUL R4, R47.reuse, R8 ;  /* 0x000000082f047220 */ /* 0x040fe20000400000 */
[----:B------:R-:W-:Y:S01]  /*77c0*/  FMUL R3, R47, R6 ;  /* 0x000000062f037220 */ /* 0x000fe20000400000 */
[C---:B------:R-:W-:Y:S01]  /*77d0*/  FFMA R0, R49.reuse, R50, R0 ;  /* 0x0000003231007223 */ /* 0x040fe20000000000 */
[----:B------:R-:W-:Y:S01]  /*77e0*/  FFMA R2, R49, R51, R2 ;  /* 0x0000003331027223 */ /* 0x000fe20000000002 */
[C---:B------:R-:W-:Y:S01]  /*77f0*/  FMUL R5, R47.reuse, R9 ;  /* 0x000000092f057220 */ /* 0x040fe20000400000 */
        /* <DEDUP_REMOVED lines=16> */
[----:B------:R-:W-:Y:S02]  /*7900*/  HADD2.F32 R32, -RZ, R57.H1_H1 ;  /* 0x30000039ff207230 */ /* 0x000fe40000004100 */
[C---:B------:R-:W-:Y:S01]  /*7910*/  FMUL R26, R47.reuse, R30 ;  /* 0x0000001e2f1a7220 */ /* 0x040fe20000400000 */
[----:B------:R-:W-:Y:S01]  /*7920*/  FMUL R29, R47, R33 ;  /* 0x000000212f1d7220 */ /* 0x000fe20000400000 */
[--C-:B------:R-:W-:Y:S02]  /*7930*/  HADD2.F32 R33, -RZ, R58.reuse.H0_H0 ;  /* 0x2000003aff217230 */ /* 0x100fe40000004100 */
[----:B------:R-:W-:Y:S01]  /*7940*/  FFMA R3, R49, R52, R3 ;  /* 0x0000003431037223 */ /* 0x000fe20000000003 */
[C---:B------:R-:W-:Y:S01]  /*7950*/  FMUL R7, R47.reuse, R7 ;  /* 0x000000072f077220 */ /* 0x040fe20000400000 */
[----:B------:R-:W-:Y:S01]  /*7960*/  FMUL R30, R47, R34 ;  /* 0x000000222f1e7220 */ /* 0x000fe20000400000 */
[----:B------:R-:W-:Y:S01]  /*7970*/  HADD2.F32 R34, -RZ, R58.H1_H1 ;  /* 0x3000003aff227230 */ /* 0x000fe20000004100 */
[----:B------:R-:W-:Y:S01]  /*7980*/  F2FP.F16.F32.PACK_AB R52, R2, R0 ;  /* 0x000000000234723e */ /* 0x000fe200000000ff */
[--C-:B------:R-:W-:Y:S02]  /*7990*/  HADD2.F32 R0, -RZ, R59.reuse.H0_H0 ;  /* 0x2000003bff007230 */ /* 0x100fe40000004100 */
[C---:B------:R-:W-:Y:S01]  /*79a0*/  FFMA R7, R49.reuse, R32, R7 ;  /* 0x0000002031077223 */ /* 0x040fe20000000007 */
[----:B------:R-:W-:Y:S02]  /*79b0*/  HADD2.F32 R2, -RZ, R59.H1_H1 ;  /* 0x3000003bff027230 */ /* 0x000fe40000004100 */
[C---:B------:R-:W-:Y:S01]  /*79c0*/  FFMA R4, R49.reuse, R33, R4 ;  /* 0x0000002131047223 */ /* 0x040fe20000000004 */
[C---:B------:R-:W-:Y:S01]  /*79d0*/  FFMA R5, R49.reuse, R34, R5 ;  /* 0x0000002231057223 */ /* 0x040fe20000000005 */
[----:B------:R-:W-:Y:S01]  /*79e0*/  FFMA R6, R49, R0, R6 ;  /* 0x0000000031067223 */ /* 0x000fe20000000006 */
[--C-:B------:R-:W-:Y:S02]  /*79f0*/  HADD2.F32 R0, -RZ, R64.reuse.H0_H0 ;  /* 0x20000040ff007230 */ /* 0x100fe40000004100 */
[----:B------:R-:W-:Y:S01]  /*7a00*/  FMUL R11, R47, R11 ;  /* 0x0000000b2f0b7220 */ /* 0x000fe20000400000 */
[----:B------:R-:W-:Y:S01]  /*7a10*/  F2FP.F16.F32.PACK_AB R53, R7, R3 ;  /* 0x000000030735723e */ /* 0x000fe200000000ff */
[--C-:B------:R-:W-:Y:S02]  /*7a20*/  HADD2.F32 R3, -RZ, R65.reuse.H0_H0 ;  /* 0x20000041ff037230 */ /* 0x100fe40000004100 */
[----:B------:R-:W-:Y:S01]  /*7a30*/  FMUL R15, R47, R15 ;  /* 0x0000000f2f0f7220 */ /* 0x000fe20000400000 */
[C---:B------:R-:W-:Y:S01]  /*7a40*/  FFMA R11, R49.reuse, R2, R11 ;  /* 0x00000002310b7223 */ /* 0x040fe2000000000b */
[----:B------:R-:W-:Y:S02]  /*7a50*/  HADD2.F32 R2, -RZ, R64.H1_H1 ;  /* 0x30000040ff027230 */ /* 0x000fe40000004100 */
[----:B------:R-:W-:Y:S01]  /*7a60*/  FFMA R8, R49, R0, R8 ;  /* 0x0000000031087223 */ /* 0x000fe20000000008 */
[----:B------:R-:W-:Y:S02]  /*7a70*/  HADD2.F32 R0, -RZ, R65.H1_H1 ;  /* 0x30000041ff007230 */ /* 0x000fe40000004100 */
[C---:B------:R-:W-:Y:S01]  /*7a80*/  FMUL R19, R47.reuse, R19 ;  /* 0x000000132f137220 */ /* 0x040fe20000400000 */
[----:B------:R-:W-:Y:S01]  /*7a90*/  FMUL R23, R47, R23 ;  /* 0x000000172f177220 */ /* 0x000fe20000400000 */
[C---:B------:R-:W-:Y:S01]  /*7aa0*/  FFMA R9, R49.reuse, R2, R9 ;  /* 0x0000000231097223 */ /* 0x040fe20000000009 */
[C---:B------:R-:W-:Y:S01]  /*7ab0*/  FFMA R10, R49.reuse, R3, R10 ;  /* 0x00000003310a7223 */ /* 0x040fe2000000000a */
[----:B------:R-:W-:Y:S01]  /*7ac0*/  FFMA R15, R49, R0, R15 ;  /* 0x00000000310f7223 */ /* 0x000fe2000000000f */
[--C-:B------:R-:W-:Y:S02]  /*7ad0*/  HADD2.F32 R2, -RZ, R66.reuse.H0_H0 ;  /* 0x20000042ff027230 */ /* 0x100fe40000004100 */
[----:B------:R-:W-:Y:S01]  /*7ae0*/  FMUL R27, R47, R27 ;  /* 0x0000001b2f1b7220 */ /* 0x000fe20000400000 */
[----:B------:R-:W-:Y:S01]  /*7af0*/  HADD2.F32 R0, -RZ, R66.H1_H1 ;  /* 0x30000042ff007230 */ /* 0x000fe20000004100 */
[----:B------:R-:W-:Y:S01]  /*7b00*/  F2FP.F16.F32.PACK_AB R54, R5, R4 ;  /* 0x000000040536723e */ /* 0x000fe200000000ff */
[--C-:B------:R-:W-:Y:S02]  /*7b10*/  HADD2.F32 R3, -RZ, R67.reuse.H0_H0 ;  /* 0x20000043ff037230 */ /* 0x100fe40000004100 */
[C---:B------:R-:W-:Y:S01]  /*7b20*/  FFMA R12, R49.reuse, R2, R12 ;  /* 0x00000002310c7223 */ /* 0x040fe2000000000c */
[--C-:B------:R-:W-:Y:S02]  /*7b30*/  HADD2.F32 R2, -RZ, R72.reuse.H0_H0 ;  /* 0x20000048ff027230 */ /* 0x100fe40000004100 */
[C---:B------:R-:W-:Y:S01]  /*7b40*/  FFMA R13, R49.reuse, R0, R13 ;  /* 0x00000000310d7223 */ /* 0x040fe2000000000d */
[----:B------:R-:W-:Y:S02]  /*7b50*/  HADD2.F32 R0, -RZ, R67.H1_H1 ;  /* 0x30000043ff007230 */ /* 0x000fe40000004100 */
[----:B------:R-:W-:Y:S01]  /*7b60*/  FFMA R14, R49, R3, R14 ;  /* 0x00000003310e7223 */ /* 0x000fe2000000000e */
[----:B------:R-:W-:Y:S01]  /*7b70*/  HADD2.F32 R3, -RZ, R72.H1_H1 ;  /* 0x30000048ff037230 */ /* 0x000fe20000004100 */
[----:B------:R-:W-:Y:S01]  /*7b80*/  F2FP.F16.F32.PACK_AB R55, R11, R6 ;  /* 0x000000060b37723e */ /* 0x000fe200000000ff */
[----:B------:R-:W-:Y:S01]  /*7b90*/  FMUL R31, R47, R31 ;  /* 0x0000001f2f1f7220 */ /* 0x000fe20000400000 */
[C---:B------:R-:W-:Y:S01]  /*7ba0*/  FFMA R19, R49.reuse, R0, R19 ;  /* 0x0000000031137223 */ /* 0x040fe20000000013 */
[--C-:B------:R-:W-:Y:S02]  /*7bb0*/  HADD2.F32 R0, -RZ, R73.reuse.H0_H0 ;  /* 0x20000049ff007230 */ /* 0x100fe40000004100 */
[C---:B------:R-:W-:Y:S01]  /*7bc0*/  FFMA R16, R49.reuse, R2, R16 ;  /* 0x0000000231107223 */ /* 0x040fe20000000010 */
[----:B------:R1:W-:Y:S01]  /*7bd0*/  STS.128 [R104], R52 ;  /* 0x0000003468007388 */ /* 0x0003e20000000c00 */
[C---:B------:R-:W-:Y:S01]  /*7be0*/  FFMA R17, R49.reuse, R3, R17 ;  /* 0x0000000331117223 */ /* 0x040fe20000000011 */
[----:B------:R-:W-:Y:S02]  /*7bf0*/  HADD2.F32 R2, -RZ, R73.H1_H1 ;  /* 0x30000049ff027230 */ /* 0x000fe40000004100 */
[----:B------:R-:W-:Y:S01]  /*7c00*/  FFMA R18, R49, R0, R18 ;  /* 0x0000000031127223 */ /* 0x000fe20000000012 */
[--C-:B------:R-:W-:Y:S01]  /*7c10*/  HADD2.F32 R0, -RZ, R74.reuse.H0_H0 ;  /* 0x2000004aff007230 */ /* 0x100fe20000004100 */
[----:B------:R-:W-:Y:S01]  /*7c20*/  F2FP.F16.F32.PACK_AB R8, R9, R8 ;  /* 0x000000080908723e */ /* 0x000fe200000000ff */
[--C-:B------:R-:W-:Y:S02]  /*7c30*/  HADD2.F32 R3, -RZ, R75.reuse.H0_H0 ;  /* 0x2000004bff037230 */ /* 0x100fe40000004100 */
[C---:B------:R-:W-:Y:S01]  /*7c40*/  FFMA R23, R49.reuse, R2, R23 ;  /* 0x0000000231177223 */ /* 0x040fe20000000017 */
[----:B------:R-:W-:Y:S02]  /*7c50*/  HADD2.F32 R2, -RZ, R74.H1_H1 ;  /* 0x3000004aff027230 */ /* 0x000fe40000004100 */
[----:B------:R-:W-:Y:S01]  /*7c60*/  FFMA R20, R49, R0, R20 ;  /* 0x0000000031147223 */ /* 0x000fe20000000014 */
[----:B------:R-:W-:Y:S01]  /*7c70*/  HADD2.F32 R0, -RZ, R75.H1_H1 ;  /* 0x3000004bff007230 */ /* 0x000fe20000004100 */
[----:B------:R-:W-:Y:S01]  /*7c80*/  F2FP.F16.F32.PACK_AB R9, R15, R10 ;  /* 0x0000000a0f09723e */ /* 0x000fe200000000ff */
[----:B------:R-:W-:Y:S02]  /*7c90*/  HADD2.F32 R4, -RZ, R83.H0_H0 ;  /* 0x20000053ff047230 */ /* 0x000fe40000004100 */
[C---:B------:R-:W-:Y:S01]  /*7ca0*/  FFMA R21, R49.reuse, R2, R21 ;  /* 0x0000000231157223 */ /* 0x040fe20000000015 */
[C---:B------:R-:W-:Y:S01]  /*7cb0*/  FFMA R22, R49.reuse, R3, R22 ;  /* 0x0000000331167223 */ /* 0x040fe20000000016 */
[----:B------:R-:W-:Y:S01]  /*7cc0*/  FFMA R27, R49, R0, R27 ;  /* 0x00000000311b7223 */ /* 0x000fe2000000001b */
[--C-:B------:R-:W-:Y:S01]  /*7cd0*/  HADD2.F32 R2, -RZ, R80.reuse.H0_H0 ;  /* 0x20000050ff027230 */ /* 0x100fe20000004100 */
[----:B------:R-:W-:Y:S01]  /*7ce0*/  F2FP.F16.F32.PACK_AB R10, R13, R12 ;  /* 0x0000000c0d0a723e */ /* 0x000fe200000000ff */
[----:B------:R-:W-:Y:S01]  /*7cf0*/  HADD2.F32 R0, -RZ, R80.H1_H1 ;  /* 0x30000050ff007230 */ /* 0x000fe20000004100 */
[----:B------:R-:W-:Y:S01]  /*7d00*/  F2FP.F16.F32.PACK_AB R11, R19, R14 ;  /* 0x0000000e130b723e */ /* 0x000fe200000000ff */
[--C-:B------:R-:W-:Y:S02]  /*7d10*/  HADD2.F32 R3, -RZ, R81.reuse.H0_H0 ;  /* 0x20000051ff037230 */ /* 0x100fe40000004100 */
[C---:B------:R-:W-:Y:S01]  /*7d20*/  FFMA R24, R49.reuse, R2, R24 ;  /* 0x0000000231187223 */ /* 0x040fe20000000018 */
[--C-:B------:R-:W-:Y:S02]  /*7d30*/  HADD2.F32 R2, -RZ, R82.reuse.H0_H0 ;  /* 0x20000052ff027230 */ /* 0x100fe40000004100 */
[C---:B------:R-:W-:Y:S01]  /*7d40*/  FFMA R25, R49.reuse, R0, R25 ;  /* 0x0000000031197223 */ /* 0x040fe20000000019 */
[----:B------:R1:W-:Y:S01]  /*7d50*/  STS.128 [R103+0x10], R8 ;  /* 0x0000100867007388 */ /* 0x0003e20000000c00 */
[----:B------:R-:W-:Y:S02]  /*7d60*/  HADD2.F32 R0, -RZ, R81.H1_H1 ;  /* 0x30000051ff007230 */ /* 0x000fe40000004100 */
[----:B------:R-:W-:Y:S01]  /*7d70*/  FFMA R26, R49, R3, R26 ;  /* 0x00000003311a7223 */ /* 0x000fe2000000001a */
[----:B------:R-:W-:Y:S01]  /*7d80*/  HADD2.F32 R3, -RZ, R82.H1_H1 ;  /* 0x30000052ff037230 */ /* 0x000fe20000004100 */
[----:B------:R-:W-:Y:S01]  /*7d90*/  F2FP.F16.F32.PACK_AB R16, R17, R16 ;  /* 0x000000101110723e */ /* 0x000fe200000000ff */
[----:B------:R-:W-:Y:S01]  /*7da0*/  HADD2.F32 R5, -RZ, R83.H1_H1 ;  /* 0x30000053ff057230 */ /* 0x000fe20000004100 */
[----:B------:R-:W-:Y:S01]  /*7db0*/  F2FP.F16.F32.PACK_AB R17, R23, R18 ;  /* 0x000000121711723e */ /* 0x000fe200000000ff */
[----:B------:R-:W-:Y:S01]  /*7dc0*/  FFMA R31, R49, R0, R31 ;  /* 0x00000000311f7223 */ /* 0x000fe2000000001f */
[----:B------:R-:W-:Y:S01]  /*7dd0*/  FMUL R35, R47, R35 ;  /* 0x000000232f237220 */ /* 0x000fe20000400000 */
[----:B------:R-:W-:Y:S01]  /*7de0*/  F2FP.F16.F32.PACK_AB R18, R21, R20 ;  /* 0x000000141512723e */ /* 0x000fe200000000ff */
[----:B------:R-:W-:Y:S01]  /*7df0*/  FFMA R28, R49, R2, R28 ;  /* 0x00000002311c7223 */ /* 0x000fe2000000001c */
[----:B------:R-:W-:Y:S01]  /*7e00*/  F2FP.F16.F32.PACK_AB R19, R27, R22 ;  /* 0x000000161b13723e */ /* 0x000fe200000000ff */
[C---:B------:R-:W-:Y:S01]  /*7e10*/  FFMA R29, R49.reuse, R3, R29 ;  /* 0x00000003311d7223 */ /* 0x040fe2000000001d */
[C---:B------:R-:W-:Y:S01]  /*7e20*/  FFMA R30, R49.reuse, R4, R30 ;  /* 0x00000004311e7223 */ /* 0x040fe2000000001e */
[----:B------:R-:W-:Y:S01]  /*7e30*/  FFMA R35, R49, R5, R35 ;  /* 0x0000000531237223 */ /* 0x000fe20000000023 */
[----:B------:R-:W-:Y:S01]  /*7e40*/  F2FP.F16.F32.PACK_AB R24, R25, R24 ;  /* 0x000000181918723e */ /* 0x000fe200000000ff */
[----:B------:R1:W-:Y:S01]  /*7e50*/  STS.128 [R102+0x20], R16 ;  /* 0x0000201066007388 */ /* 0x0003e20000000c00 */
[----:B------:R-:W-:Y:S02]  /*7e60*/  F2FP.F16.F32.PACK_AB R25, R31, R26 ;  /* 0x0000001a1f19723e */ /* 0x000fe400000000ff */
[----:B------:R-:W-:Y:S02]  /*7e70*/  F2FP.F16.F32.PACK_AB R26, R29, R28 ;  /* 0x0000001c1d1a723e */ /* 0x000fe400000000ff */
[----:B------:R-:W-:Y:S05]  /*7e80*/  F2FP.F16.F32.PACK_AB R27, R35, R30 ;  /* 0x0000001e231b723e */ /* 0x000fea00000000ff */
[----:B------:R1:W-:Y:S01]  /*7e90*/  STS.128 [R110+0x30], R24 ;  /* 0x000030186e007388 */ /* 0x0003e20000000c00 */
[----:B------:R-:W-:Y:S01]  /*7ea0*/  @!PT LDS RZ, [RZ] ;  /* 0x00000000fffff984 */ /* 0x000fe20000000800 */
[----:B------:R-:W-:Y:S01]  /*7eb0*/  @!PT LDS RZ, [RZ] ;  /* 0x00000000fffff984 */ /* 0x000fe20000000800 */
[----:B------:R-:W-:Y:S01]  /*7ec0*/  @!PT LDS RZ, [RZ] ;  /* 0x00000000fffff984 */ /* 0x000fe20000000800 */
[----:B------:R-:W-:Y:S01]  /*7ed0*/  @!PT LDS RZ, [RZ] ;  /* 0x00000000fffff984 */ /* 0x000fe20000000800 */
[----:B------:R2:W-:Y:S07]  /*7ee0*/  MEMBAR.ALL.CTA ;  /* 0x0000000000007992 */ /* 0x0005ee0000008000 */
[----:B--2---:R-:W2:Y:S02]  /*7ef0*/  FENCE.VIEW.ASYNC.S ;  /* 0x00000000000073c6 */ /* 0x004ea40000000000 */
[----:B--2---:R-:W-:Y:S06]  /*7f00*/  BAR.SYNC.DEFER_BLOCKING 0x1, 0x80 ;  /* 0x0042000000007b1d */ /* 0x004fec0000010000 */
[----:B------:R-:W-:Y:S05]  /*7f10*/  @P0 BRA `(.L_x_146) ;  /* 0x0000000000380947 */ /* 0x000fea0003800000 */
[----:B------:R-:W-:Y:S02]  /*7f20*/  UIADD3 UR4, UPT, UPT, UR48, 0x400, URZ ;  /* 0x0000040030047890 */ /* 0x000fe4000fffe0ff */
[----:B------:R-:W-:Y:S01]  /*7f30*/  UIADD3 UR8, UP0, UPT, UR52, 0x680, URZ ;  /* 0x0000068034087890 */ /* 0x000fe2000ff1e0ff */
[----:B------:R-:W-:Y:S01]  /*7f40*/  UMOV UR43, UR36 ;  /* 0x00000024002b7c82 */ /* 0x000fe20008000000 */
[----:B------:R-:W-:Y:S02]  /*7f50*/  UIADD3 UR5, UPT, UPT, UR41, 0x80, URZ ;  /* 0x0000008029057890 */ /* 0x000fe4000fffe0ff */
[----:B------:R-:W-:Y:S01]  /*7f60*/  MOV R97, UR4 ;  /* 0x0000000400617c02 */ /* 0x000fe20008000f00 */
[----:B------:R-:W-:Y:S02]  /*7f70*/  UIADD3.X UR9, UPT, UPT, URZ, UR53, URZ, UP0, !UPT ;  /* 0x00000035ff097290 */ /* 0x000fe400087fe4ff */
[----:B------:R-:W-:Y:S01]  /*7f80*/  UIADD3 UR4, UPT, UPT, UR48, 0x1400, URZ ;  /* 0x0000140030047890 */ /* 0x000fe2000fffe0ff */
[----:B------:R-:W-:Y:S01]  /*7f90*/  R2UR UR40, R97 ;  /* 0x00000000612872ca */ /* 0x000fe200000e0000 */
[----:B------:R-:W-:Y:S01]  /*7fa0*/  UMOV UR6, UR42 ;  /* 0x0000002a00067c82 */ /* 0x000fe20008000000 */
[----:B------:R-:W-:Y:S11]  /*7fb0*/  UMOV UR7, UR36 ;  /* 0x0000002400077c82 */ /* 0x000ff60008000000 */
[----:B------:R2:W-:Y:S01]  /*7fc0*/  UTMASTG.3D [UR40], [UR8] ;  /* 0x00000028080073b5 */ /* 0x0005e20008010000 */
[----:B------:R2:W-:Y:S01]  /*7fd0*/  UTMASTG.3D [UR4], [UR8] ;  /* 0x00000004080073b5 */ /* 0x0005e20008010000 */
[----:B------:R0:W-:Y:S01]  /*7fe0*/  UTMACMDFLUSH ;  /* 0x00000000000079b7 */ /* 0x0001e20000000000 */
[----:B--2---:R-:W-:Y:S04]  /*7ff0*/  DEPBAR.LE SB0, 0x1 ;  /* 0x000080400000791a */ /* 0x004fe80000000000 */
.L_x_146:
[----:B------:R-:W-:Y:S05]  /*8000*/  BSYNC.RECONVERGENT B0 ;  /* 0x0000000000007941 */ /* 0x000fea0003800200 */
.L_x_145:
[----:B------:R-:W-:Y:S01]  /*8010*/  BAR.SYNC.DEFER_BLOCKING 0x1, 0x80 ;  /* 0x0042000000007b1d */ /* 0x000fe20000010000 */
[----:B------:R-:W-:Y:S01]  /*8020*/  ISETP.NE.AND P1, PT, R111, RZ, PT ;  /* 0x000000ff6f00720c */ /* 0x000fe20003f25270 */
[----:B------:R-:W-:Y:S01]  /*8030*/  UISETP.NE.AND UP0, UPT, UR49, URZ, UPT ;  /* 0x000000ff3100728c */ /* 0x000fe2000bf05270 */
[----:B------:R-:W-:Y:S11]  /*8040*/  LEA R2, R60, UR48, 0x3 ;  /* 0x000000303c027c11 */ /* 0x000ff6000f8e18ff */
[----:B------:R-:W-:Y:S01]  /*8050*/  @P1 SHF.L.U32 R3, R101, 0x1f, RZ ;  /* 0x0000001f65031819 */ /* 0x000fe200000006ff */
[----:B------:R-:W-:Y:S06]  /*8060*/  BRA.U !UP0, `(.L_x_147) ;  /* 0x0000000108247547 */ /* 0x000fec000b800000 */
[----:B------:R-:W-:Y:S01]  /*8070*/  IMAD.U32 R4, RZ, RZ, UR51 ;  /* 0x00000033ff047e24 */ /* 0x000fe2000f8e00ff */
[----:B------:R-:W-:Y:S01]  /*8080*/  MOV R0, UR37 ;  /* 0x0000002500007c02 */ /* 0x000fe20008000f00 */
[----:B------:R-:W-:Y:S03]  /*8090*/  UIADD3 UR51, UPT, UPT, UR51, 0x1, URZ ;  /* 0x0000000133337890 */ /* 0x000fe6000fffe0ff */
[----:B------:R-:W-:Y:S01]  /*80a0*/  @P1 LEA R4, R4, UR48, 0x3 ;  /* 0x0000003004041c11 */ /* 0x000fe2000f8e18ff */
[----:B------:R-:W-:Y:S04]  /*80b0*/  UISETP.NE.AND UP0, UPT, UR51, 0x4, UPT ;  /* 0x000000043300788c */ /* 0x000fe8000bf05270 */
[----:B------:R-:W-:Y:S01]  /*80c0*/  @P1 VIADD R4, R4, 0x220 ;  /* 0x0000022004041836 */ /* 0x000fe20000000000 */
[----:B------:R-:W-:Y:S04]  /*80d0*/  USEL UR51, UR51, URZ, UP0 ;  /* 0x000000ff33337287 */ /* 0x000fe80008000000 */
[----:B------:R-:W-:Y:S04]  /*80e0*/  @P1 PRMT R0, R0, 0x654, R4 ;  /* 0x0000065400001816 */ /* 0x000fe80000000004 */
[----:B------:R2:W-:Y:S04]  /*80f0*/  @P1 SYNCS.ARRIVE.TRANS64.RED.A1T0 RZ, [R0+URZ], RZ ;  /* 0x000000ff00ff19a7 */ /* 0x0005e800081004ff */
.L_x_147:
[----:B------:R-:W4:Y:S01]  /*8100*/  @P1 SYNCS.PHASECHK.TRANS64.TRYWAIT P0, [R2+URZ+0x200], R3 ;  /* 0x00020003020015a7 */ /* 0x000f2200080011ff */
[----:B------:R-:W-:Y:S01]  /*8110*/  BSSY B1, `(.L_x_148) ;  /* 0x0000016000017945 */ /* 0x000fe20003800000 */
[----:B----4-:R-:W-:Y:S03]  /*8120*/  @P1 SEL R61, RZ, 0x1, !P0 ;  /* 0x00000001ff3d1807 */ /* 0x010fe60004000000 */
[----:B------:R-:W-:Y:S05]  /*8130*/  @!P1 BRA `(.L_x_149) ;  /* 0x00000000004c9947 */ /* 0x000fea0003800000 */
[----:B------:R-:W-:Y:S01]  /*8140*/  ISETP.NE.AND P0, PT, R61, RZ, PT ;  /* 0x000000ff3d00720c */ /* 0x000fe20003f05270 */
[----:B------:R-:W-:Y:S01]  /*8150*/  BSSY B0, `(.L_x_150) ;  /* 0x000000b000007945 */ /* 0x000fe20003800000 */
[----:B------:R-:W-:Y:S11]  /*8160*/  ISETP.NE.AND P1, PT, R62, RZ, PT ;  /* 0x000000ff3e00720c */ /* 0x000ff60003f25270 */
[----:B------:R-:W-:Y:S02]  /*8170*/  @!UPT UIADD3 URZ, UPT, UPT, URZ, URZ, URZ ;  /* 0x000000fffffff290 */ /* 0x000fe4000fffe0ff */
[C---:B------:R-:W-:Y:S01]  /*8180*/  @P1 IMAD R6, R60.reuse, 0x2000, R104 ;  /* 0x000020003c061824 */ /* 0x040fe200078e0268 */
[C---:B------:R-:W-:Y:S01]  /*8190*/  @P1 LEA R4, R60.reuse, R102, 0xd ;  /* 0x000000663c041211 */ /* 0x040fe200078e68ff */
[C---:B------:R-:W-:Y:S02]  /*81a0*/  @P1 IMAD R5, R60.reuse, 0x2000, R103 ;  /* 0x000020003c051824 */ /* 0x040fe400078e0267 */
[----:B------:R-:W-:Y:S01]  /*81b0*/  @P1 IMAD R3, R60, 0x2000, R110 ;  /* 0x000020003c031824 */ /* 0x000fe200078e026e */
[----:B------:R-:W-:Y:S06]  /*81c0*/  @P0 BRA `(.L_x_151) ;  /* 0x00000000000c0947 */ /* 0x000fec0003800000 */
[----:B--2---:R-:W-:Y:S04]  /*81d0*/  SHF.L.U32 R0, R101, 0x1f, RZ ;  /* 0x0000001f65007819 */ /* 0x004fe800000006ff */
[----:B------:R-:W2:Y:S02]  /*81e0*/  SYNCS.PHASECHK.TRANS64.TRYWAIT P0, [R2+URZ+0x200], R0 ;  /* 0x00020000020075a7 */ /* 0x000ea400080011ff */
[----:B--2---:R-:W-:Y:S05]  /*81f0*/  @!P0 BRA `(.L_x_152) ;  /* 0x0000003c008c8947 */ /* 0x004fea0003800000 */
.L_x_151:
[----:B------:R-:W-:Y:S05]  /*8200*/  BSYNC B0 ;  /* 0x0000000000007941 */ /* 0x000fea0003800000 */
.L_x_150:
[----:B------:R-:W-:Y:S02]  /*8210*/  ISETP.NE.AND P0, PT, R62, RZ, PT ;  /* 0x000000ff3e00720c */ /* 0x000fe40003f05270 */
[----:B------:R-:W-:Y:S11]  /*8220*/  IADD3 R60, PT, PT, R60, 0x1, RZ ;  /* 0x000000013c3c7810 */ /* 0x000ff60007ffe0ff */
[----:B------:R4:W1:Y:S04]  /*8230*/  @P0 LDS.128 R56, [R6] ;  /* 0x0000000006380984 */ /* 0x0008680000000c00 */
[----:B------:R4:W1:Y:S04]  /*8240*/  @P0 LDS.128 R64, [R5+0x10] ;  /* 0x0000100005400984 */ /* 0x0008680000000c00 */
[----:B------:R4:W1:Y:S04]  /*8250*/  @P0 LDS.128 R72, [R4+0x20] ;  /* 0x0000200004480984 */ /* 0x0008680000000c00 */
[----:B------:R4:W1:Y:S02]  /*8260*/  @P0 LDS.128 R80, [R3+0x30] ;  /* 0x0000300003500984 */ /* 0x0008640000000c00 */
.L_x_149:
[----:B------:R-:W-:Y:S05]  /*8270*/  BSYNC B1 ;  /* 0x0000000000017941 */ /* 0x000fea0003800000 */
.L_x_148:
[----:B--2---:R-:W-:Y:S05]  /*8280*/  VIADD R0, R48, 0x20 ;  /* 0x0000002030007836 */ /* 0x004fea0000000000 */
[----:B------:R-:W-:Y:S04]  /*8290*/  SHF.R.U32.HI R0, RZ, 0x15, R0 ;  /* 0x00000015ff007819 */ /* 0x000fe80000011600 */
[----:B------:R-:W-:Y:S11]  /*82a0*/  LOP3.LUT P0, RZ, R0, 0x3, R96, 0x48, !PT ;  /* 0x0000000300ff7812 */ /* 0x000ff60007804860 */
[----:B------:R-:W-:Y:S02]  /*82b0*/  @!UPT UIADD3 URZ, UPT, UPT, URZ, URZ, URZ ;  /* 0x000000fffffff290 */ /* 0x000fe4000fffe0ff */
[----:B------:R-:W-:Y:S05]  /*82c0*/  @!P0 BRA `(.L_x_153) ;  /* 0x0000000000408947 */ /* 0x000fea0003800000 */
[----:B------:R-:W2:Y:S01]  /*82d0*/  LDCU.64 UR8, c[0x4][0x70] ;  /* 0x01000e00ff0877ac */ /* 0x000ea20008000a00 */
[----:B----4-:R-:W-:Y:S01]  /*82e0*/  MOV R3, 0x0 ;  /* 0x0000000000037802 */ /* 0x010fe20000000f00 */
[----:B------:R-:W-:Y:S02]  /*82f0*/  HFMA2 R12, -RZ, RZ, 0, 5.9604644775390625e-08 ;  /* 0x00000001ff0c7431 */ /* 0x000fe400000001ff */
[----:B-1----:R-:W-:Y:S02]  /*8300*/  IMAD.MOV.U32 R8, RZ, RZ, 0x192 ;  /* 0x00000192ff087424 */ /* 0x002fe400078e00ff */
[----:B------:R-:W-:Y:S01]  /*8310*/  IMAD.MOV.U32 R13, RZ, RZ, RZ ;  /* 0x000000ffff0d7224 */ /* 0x000fe200078e00ff */
[----:B------:R-:W1:Y:S01]  /*8320*/  LDCU.64 UR6, c[0x4][0x78] ;  /* 0x01000f00ff0677ac */ /* 0x000e620008000a00 */
[----:B------:R-:W4:Y:S01]  /*8330*/  LDC.64 R2, c[0x4][R3] ;  /* 0x0100000003027b82 */ /* 0x000f220000000a00 */
[----:B------:R-:W5:Y:S01]  /*8340*/  LDCU.64 UR4, c[0x4][0x10] ;  /* 0x01000200ff0477ac */ /* 0x000f620008000a00 */
[----:B--2---:R-:W-:Y:S01]  /*8350*/  MOV R5, UR9 ;  /* 0x0000000900057c02 */ /* 0x004fe20008000f00 */
[----:B------:R-:W-:Y:S01]  /*8360*/  IMAD.U32 R4, RZ, RZ, UR8 ;  /* 0x00000008ff047e24 */ /* 0x000fe2000f8e00ff */
[----:B-1----:R-:W-:Y:S01]  /*8370*/  MOV R7, UR7 ;  /* 0x0000000700077c02 */ /* 0x002fe20008000f00 */
[----:B------:R-:W-:Y:S01]  /*8380*/  IMAD.U32 R6, RZ, RZ, UR6 ;  /* 0x00000006ff067e24 */ /* 0x000fe2000f8e00ff */
[----:B-----5:R-:W-:Y:S01]  /*8390*/  MOV R11, UR5 ;  /* 0x00000005000b7c02 */ /* 0x020fe20008000f00 */
[----:B------:R-:W-:Y:S02]  /*83a0*/  IMAD.U32 R10, RZ, RZ, UR4 ;  /* 0x00000004ff0a7e24 */ /* 0x000fe4000f8e00ff */
[----:B------:R-:W-:Y:S07]  /*83b0*/  LEPC R20, `(.L_x_153) ;  /* 0x000000001014794e */ /* 0x000fee0000000000 */
[----:B---34-:R-:W-:Y:S05]  /*83c0*/  CALL.ABS.NOINC R2 ;  /* 0x0000000002007343 */ /* 0x018fea0003c00000 */
.L_x_153:
[----:B------:R-:W-:Y:S05]  /*83d0*/  WARPSYNC.ALL ;  /* 0x0000000000007948 */ /* 0x000fea0003800000 */
[----:B------:R-:W-:Y:S01]  /*83e0*/  R2UR UR4, R48 ;  /* 0x00000000300472ca */ /* 0x000fe200000e0000 */
[--C-:B-1--4-:R-:W-:Y:S01]  /*83f0*/  HADD2.F32 R3, -RZ, R56.reuse.H0_H0 ;  /* 0x20000038ff037230 */ /* 0x112fe20000004100 */
[----:B------:R-:W-:Y:S01]  /*8400*/  ISETP.NE.AND P6, PT, R111, RZ, PT ;  /* 0x000000ff6f00720c */ /* 0x000fe20003fc5270 */
[--C-:B------:R-:W-:Y:S01]  /*8410*/  HADD2.F32 R51, -RZ, R57.reuse.H1_H1 ;  /* 0x30000039ff337230 */ /* 0x100fe20000004100 */
[----:B------:R-:W-:Y:S01]  /*8420*/  MOV R50, UR51 ;  /* 0x0000003300327c02 */ /* 0x000fe20008000f00 */
[----:B------:R-:W-:Y:S01]  /*8430*/  BSSY.RECONVERGENT B0, `(.L_x_154) ;  /* 0x0000091000007945 */ /* 0x000fe20003800200 */
[----:B------:R-:W-:Y:S02]  /*8440*/  MOV R63, UR37 ;  /* 0x00000025003f7c02 */ /* 0x000fe40008000f00 */
[----:B------:R-:W-:Y:S05]  /*8450*/  ISETP.NE.AND P0, PT, R106, RZ, PT ;  /* 0x000000ff6a00720c */ /* 0x000fea0003f05270 */
[----:B------:R-:W1:Y:S02]  /*8460*/  LDTM.x32 R4, tmem[UR4+0x20] ;  /* 0x00002004000479ee */ /* 0x000e6400082c0000 */
[----:B------:R-:W-:Y:S04]  /*8470*/  @P6 LEA R50, R50, UR48, 0x3 ;  /* 0x0000003032326c11 */ /* 0x000fe8000f8e18ff */
[----:B------:R-:W-:Y:S04]  /*8480*/  @P6 IADD3 R50, PT, PT, R50, 0x220, RZ ;  /* 0x0000022032326810 */ /* 0x000fe80007ffe0ff */
[----:B------:R-:W-:Y:S01]  /*8490*/  @P6 PRMT R63, R63, 0x654, R50 ;  /* 0x000006543f3f6816 */ /* 0x000fe20000000032 */
[----:B------:R-:W-:Y:S02]  /*84a0*/  HADD2.F32 R50, -RZ, R57.H0_H0 ;  /* 0x20000039ff327230 */ /* 0x000fe40000004100 */
[C---:B-1----:R-:W-:Y:S01]  /*84b0*/  FMUL R0, R47.reuse, R4 ;  /* 0x000000042f007220 */ /* 0x042fe20000400000 */
[----:B------:R-:W-:Y:S02]  /*84c0*/  HADD2.F32 R4, -RZ, R56.H1_H1 ;  /* 0x30000038ff047230 */ /* 0x000fe40000004100 */
[C---:B------:R-:W-:Y:S01]  /*84d0*/  FMUL R2, R47.reuse, R5 ;  /* 0x000000052f027220 */ /* 0x040fe20000400000 */
[----:B------:R-:W-:Y:S01]  /*84e0*/  FMUL R7, R47, R7 ;  /* 0x000000072f077220 */ /* 0x000fe20000400000 */
[----:B------:R-:W-:Y:S01]  /*84f0*/  FFMA R0, R49, R3, R0 ;  /* 0x0000000331007223 */ /* 0x000fe20000000000 */
[----:B------:R-:W-:Y:S01]  /*8500*/  FMUL R3, R47, R6 ;  /* 0x000000062f037220 */ /* 0x000fe20000400000 */
[----:B------:R-:W-:Y:S01]  /*8510*/  FFMA R2, R49, R4, R2 ;  /* 0x0000000431027223 */ /* 0x000fe20000000002 */
[C---:B------:R-:W-:Y:S01]  /*8520*/  FMUL R4, R47.reuse, R8 ;  /* 0x000000082f047220 */ /* 0x040fe20000400000 */
[----:B------:R-:W-:Y:S01]  /*8530*/  FMUL R8, R47, R12 ;  /* 0x0000000c2f087220 */ /* 0x000fe20000400000 */
[----:B------:R-:W-:Y:S01]  /*8540*/  FFMA R3, R49, R50, R3 ;  /* 0x0000003231037223 */ /* 0x000fe20000000003 */
[C---:B------:R-:W-:Y:S01]  /*8550*/  FMUL R12, R47.reuse, R16 ;  /* 0x000000102f0c7220 */ /* 0x040fe20000400000 */
[C---:B------:R-:W-:Y:S01]  /*8560*/  FMUL R16, R47.reuse, R20 ;  /* 0x000000142f107220 */ /* 0x040fe20000400000 */
[C---:B------:R-:W-:Y:S01]  /*8570*/  FMUL R20, R47.reuse, R24 ;  /* 0x000000182f147220 */ /* 0x040fe20000400000 */
[C---:B------:R-:W-:Y:S01]  /*8580*/  FMUL R24, R47.reuse, R28 ;  /* 0x0000001c2f187220 */ /* 0x040fe20000400000 */
[C---:B------:R-:W-:Y:S01]  /*8590*/  FMUL R28, R47.reuse, R32 ;  /* 0x000000202f1c7220 */ /* 0x040fe20000400000 */
[--C-:B------:R-:W-:Y:S01]  /*85a0*/  HADD2.F32 R32, -RZ, R58.reuse.H0_H0 ;  /* 0x2000003aff207230 */ /* 0x100fe20000004100 */
[----:B------:R-:W-:Y:S01]  /*85b0*/  F2FP.F16.F32.PACK_AB R52, R2, R0 ;  /* 0x000000000234723e */ /* 0x000fe200000000ff */
[----:B------:R-:W-:Y:S02]  /*85c0*/  HADD2.F32 R0, -RZ, R58.H1_H1 ;  /* 0x3000003aff007230 */ /* 0x000fe40000004100 */
[----:B------:R-:W-:Y:S01]  /*85d0*/  FMUL R5, R47, R9 ;  /* 0x000000092f057220 */ /* 0x000fe20000400000 */
[--C-:B------:R-:W-:Y:S02]  /*85e0*/  HADD2.F32 R2, -RZ, R59.reuse.H0_H0 ;  /* 0x2000003bff027230 */ /* 0x100fe40000004100 */
[C---:B------:R-:W-:Y:S01]  /*85f0*/  FFMA R7, R49.reuse, R51, R7 ;  /* 0x0000003331077223 */ /* 0x040fe20000000007 */
[C---:B------:R-:W-:Y:S01]  /*8600*/  FFMA R4, R49.reuse, R32, R4 ;  /* 0x0000002031047223 */ /* 0x040fe20000000004 */
[----:B------:R-:W-:Y:S02]  /*8610*/  HADD2.F32 R32, -RZ, R59.H1_H1 ;  /* 0x3000003bff207230 */ /* 0x000fe40000004100 */
[----:B------:R-:W-:Y:S01]  /*8620*/  FFMA R5, R49, R0, R5 ;  /* 0x0000000031057223 */ /* 0x000fe20000000005 */
[--C-:B------:R-:W-:Y:S01]  /*8630*/  HADD2.F32 R0, -RZ, R64.reuse.H0_H0 ;  /* 0x20000040ff007230 */ /* 0x100fe20000004100 */
[----:B------:R-:W-:Y:S01]  /*8640*/  F2FP.F16.F32.PACK_AB R53, R7, R3 ;  /* 0x000000030735723e */ /* 0x000fe200000000ff */
[----:B------:R-:W-:Y:S01]  /*8650*/  FMUL R6, R47, R10 ;  /* 0x0000000a2f067220 */ /* 0x000fe20000400000 */
[--C-:B------:R-:W-:Y:S01]  /*8660*/  HADD2.F32 R3, -RZ, R65.reuse.H0_H0 ;  /* 0x20000041ff037230 */ /* 0x100fe20000004100 */
[----:B------:R-:W-:Y:S01]  /*8670*/  F2FP.F16.F32.PACK_AB R54, R5, R4 ;  /* 0x000000040536723e */ /* 0x000fe200000000ff */
[----:B------:R-:W-:Y:S01]  /*8680*/  FMUL R11, R47, R11 ;  /* 0x0000000b2f0b7220 */ /* 0x000fe20000400000 */
[----:B------:R-:W-:Y:S01]  /*8690*/  FFMA R6, R49, R2, R6 ;  /* 0x0000000231067223 */ /* 0x000fe20000000006 */
[----:B------:R-:W-:Y:S02]  /*86a0*/  HADD2.F32 R2, -RZ, R64.H1_H1 ;  /* 0x30000040ff027230 */ /* 0x000fe40000004100 */
[----:B------:R-:W-:Y:S01]  /*86b0*/  FMUL R9, R47, R13 ;  /* 0x0000000d2f097220 */ /* 0x000fe20000400000 */
[C---:B------:R-:W-:Y:S01]  /*86c0*/  FFMA R11, R49.reuse, R32, R11 ;  /* 0x00000020310b7223 */ /* 0x040fe2000000000b */
[----:B------:R-:W-:Y:S01]  /*86d0*/  FFMA R8, R49, R0, R8 ;  /* 0x0000000031087223 */ /* 0x000fe20000000008 */
[C---:B------:R-:W-:Y:S01]  /*86e0*/  FMUL R10, R47.reuse, R14 ;  /* 0x0000000e2f0a7220 */ /* 0x040fe20000400000 */
[----:B------:R-:W-:Y:S02]  /*86f0*/  HADD2.F32 R0, -RZ, R65.H1_H1 ;  /* 0x30000041ff007230 */ /* 0x000fe40000004100 */
[----:B------:R-:W-:Y:S01]  /*8700*/  FMUL R15, R47, R15 ;  /* 0x0000000f2f0f7220 */ /* 0x000fe20000400000 */
[C---:B------:R-:W-:Y:S01]  /*8710*/  FFMA R9, R49.reuse, R2, R9 ;  /* 0x0000000231097223 */ /* 0x040fe20000000009 */
[C---:B------:R-:W-:Y:S01]  /*8720*/  FFMA R10, R49.reuse, R3, R10 ;  /* 0x00000003310a7223 */ /* 0x040fe2000000000a */
[--C-:B------:R-:W-:Y:S02]  /*8730*/  HADD2.F32 R2, -RZ, R66.reuse.H0_H0 ;  /* 0x20000042ff027230 */ /* 0x100fe40000004100 */
[----:B------:R-:W-:Y:S01]  /*8740*/  FFMA R15, R49, R0, R15 ;  /* 0x00000000310f7223 */ /* 0x000fe2000000000f */
[----:B------:R-:W-:Y:S02]  /*8750*/  HADD2.F32 R3, -RZ, R66.H1_H1 ;  /* 0x30000042ff037230 */ /* 0x000fe40000004100 */
[C---:B------:R-:W-:Y:S01]  /*8760*/  FMUL R13, R47.reuse, R17 ;  /* 0x000000112f0d7220 */ /* 0x040fe20000400000 */
[--C-:B------:R-:W-:Y:S02]  /*8770*/  HADD2.F32 R0, -RZ, R67.reuse.H0_H0 ;  /* 0x20000043ff007230 */ /* 0x100fe40000004100 */
[----:B------:R-:W-:Y:S01]  /*8780*/  FMUL R14, R47, R18 ;  /* 0x000000122f0e7220 */ /* 0x000fe20000400000 */
[C---:B------:R-:W-:Y:S01]  /*8790*/  FFMA R12, R49.reuse, R2, R12 ;  /* 0x00000002310c7223 */ /* 0x040fe2000000000c */
[C---:B------:R-:W-:Y:S01]  /*87a0*/  FFMA R13, R49.reuse, R3, R13 ;  /* 0x00000003310d7223 */ /* 0x040fe2000000000d */
[----:B------:R-:W-:Y:S02]  /*87b0*/  HADD2.F32 R2, -RZ, R67.H1_H1 ;  /* 0x30000043ff027230 */ /* 0x000fe40000004100 */
[----:B------:R-:W-:Y:S01]  /*87c0*/  FFMA R14, R49, R0, R14 ;  /* 0x00000000310e7223 */ /* 0x000fe2000000000e */
[C---:B------:R-:W-:Y:S01]  /*87d0*/  FMUL R19, R47.reuse, R19 ;  /* 0x000000132f137220 */ /* 0x040fe20000400000 */
[--C-:B------:R-:W-:Y:S02]  /*87e0*/  HADD2.F32 R0, -RZ, R72.reuse.H0_H0 ;  /* 0x20000048ff007230 */ /* 0x100fe40000004100 */
[----:B------:R-:W-:Y:S01]  /*87f0*/  FMUL R17, R47, R21 ;  /* 0x000000152f117220 */ /* 0x000fe20000400000 */
[--C-:B------:R-:W-:Y:S02]  /*8800*/  HADD2.F32 R3, -RZ, R73.reuse.H0_H0 ;  /* 0x20000049ff037230 */ /* 0x100fe40000004100 */
[C---:B------:R-:W-:Y:S01]  /*8810*/  FFMA R19, R49.reuse, R2, R19 ;  /* 0x0000000231137223 */ /* 0x040fe20000000013 */
[----:B------:R-:W-:Y:S02]  /*8820*/  HADD2.F32 R2, -RZ, R72.H1_H1 ;  /* 0x30000048ff027230 */ /* 0x000fe40000004100 */
        /* <DEDUP_REMOVED lines=9> */
[----:B------:R-:W-:Y:S01]  /*88c0*/  FMUL R21, R47, R25 ;  /* 0x000000192f157220 */ /* 0x000fe20000400000 */
[----:B------:R-:W-:Y:S01]  /*88d0*/  F2FP.F16.F32.PACK_AB R55, R11, R6 ;  /* 0x000000060b37723e */ /* 0x000fe200000000ff */
[--C-:B------:R-:W-:Y:S02]  /*88e0*/  HADD2.F32 R3, -RZ, R75.reuse.H0_H0 ;  /* 0x2000004bff037230 */ /* 0x100fe40000004100 */
[----:B------:R-:W-:Y:S01]  /*88f0*/  FMUL R22, R47, R26 ;  /* 0x0000001a2f167220 */ /* 0x000fe20000400000 */
[C---:B------:R-:W-:Y:S01]  /*8900*/  FFMA R20, R49.reuse, R2, R20 ;  /* 0x0000000231147223 */ /* 0x040fe20000000014 */
[C---:B------:R-:W-:Y:S01]  /*8910*/  FFMA R21, R49.reuse, R0, R21 ;  /* 0x0000000031157223 */ /* 0x040fe20000000015 */
[----:B------:R1:W-:Y:S01]  /*8920*/  STS.128 [R104+0x2000], R52 ;  /* 0x0020003468007388 */ /* 0x0003e20000000c00 */
[----:B------:R-:W-:Y:S02]  /*8930*/  HADD2.F32 R0, -RZ, R75.H1_H1 ;  /* 0x3000004bff007230 */ /* 0x000fe40000004100 */
[----:B------:R-:W-:Y:S01]  /*8940*/  FFMA R22, R49, R3, R22 ;  /* 0x0000000331167223 */ /* 0x000fe20000000016 */
[----:B------:R-:W-:Y:S01]  /*8950*/  FMUL R27, R47, R27 ;  /* 0x0000001b2f1b7220 */ /* 0x000fe20000400000 */
[--C-:B------:R-:W-:Y:S01]  /*8960*/  HADD2.F32 R2, -RZ, R80.reuse.H0_H0 ;  /* 0x20000050ff027230 */ /* 0x100fe20000004100 */
[----:B------:R-:W-:Y:S01]  /*8970*/  F2FP.F16.F32.PACK_AB R8, R9, R8 ;  /* 0x000000080908723e */ /* 0x000fe200000000ff */
[----:B------:R-:W-:Y:S01]  /*8980*/  HADD2.F32 R3, -RZ, R80.H1_H1 ;  /* 0x30000050ff037230 */ /* 0x000fe20000004100 */
[----:B------:R-:W-:Y:S01]  /*8990*/  F2FP.F16.F32.PACK_AB R9, R15, R10 ;  /* 0x0000000a0f09723e */ /* 0x000fe200000000ff */
[----:B------:R-:W-:Y:S01]  /*89a0*/  FMUL R25, R47, R29 ;  /* 0x0000001d2f197220 */ /* 0x000fe20000400000 */
[--C-:B------:R-:W-:Y:S01]  /*89b0*/  HADD2.F32 R4, -RZ, R81.reuse.H0_H0 ;  /* 0x20000051ff047230 */ /* 0x100fe20000004100 */
[----:B------:R-:W-:Y:S01]  /*89c0*/  F2FP.F16.F32.PACK_AB R10, R13, R12 ;  /* 0x0000000c0d0a723e */ /* 0x000fe200000000ff */
[----:B------:R-:W-:Y:S01]  /*89d0*/  FMUL R26, R47, R30 ;  /* 0x0000001e2f1a7220 */ /* 0x000fe20000400000 */
[----:B------:R-:W-:Y:S01]  /*89e0*/  F2FP.F16.F32.PACK_AB R11, R19, R14 ;  /* 0x0000000e130b723e */ /* 0x000fe200000000ff */
[C---:B------:R-:W-:Y:S01]  /*89f0*/  FFMA R27, R49.reuse, R0, R27 ;  /* 0x00000000311b7223 */ /* 0x040fe2000000001b */
[C---:B------:R-:W-:Y:S01]  /*8a00*/  FFMA R24, R49.reuse, R2, R24 ;  /* 0x0000000231187223 */ /* 0x040fe20000000018 */
[----:B------:R-:W-:Y:S02]  /*8a10*/  HADD2.F32 R0, -RZ, R81.H1_H1 ;  /* 0x30000051ff007230 */ /* 0x000fe40000004100 */
[----:B------:R-:W-:Y:S01]  /*8a20*/  FFMA R25, R49, R3, R25 ;  /* 0x0000000331197223 */ /* 0x000fe20000000019 */
[----:B------:R1:W-:Y:S01]  /*8a30*/  STS.128 [R103+0x2010], R8 ;  /* 0x0020100867007388 */ /* 0x0003e20000000c00 */
[----:B------:R-:W-:Y:S01]  /*8a40*/  FMUL R31, R47, R31 ;  /* 0x0000001f2f1f7220 */ /* 0x000fe20000400000 */
[--C-:B------:R-:W-:Y:S02]  /*8a50*/  HADD2.F32 R2, -RZ, R82.reuse.H0_H0 ;  /* 0x20000052ff027230 */ /* 0x100fe40000004100 */
[----:B------:R-:W-:Y:S01]  /*8a60*/  FFMA R26, R49, R4, R26 ;  /* 0x00000004311a7223 */ /* 0x000fe2000000001a */
[----:B------:R-:W-:Y:S02]  /*8a70*/  HADD2.F32 R3, -RZ, R82.H1_H1 ;  /* 0x30000052ff037230 */ /* 0x000fe40000004100 */
[----:B------:R-:W-:Y:S01]  /*8a80*/  FMUL R29, R47, R33 ;  /* 0x000000212f1d7220 */ /* 0x000fe20000400000 */
[--C-:B------:R-:W-:Y:S01]  /*8a90*/  HADD2.F32 R4, -RZ, R83.reuse.H0_H0 ;  /* 0x20000053ff047230 */ /* 0x100fe20000004100 */
[----:B------:R-:W-:Y:S01]  /*8aa0*/  F2FP.F16.F32.PACK_AB R16, R17, R16 ;  /* 0x000000101110723e */ /* 0x000fe200000000ff */
[----:B------:R-:W-:Y:S01]  /*8ab0*/  FMUL R30, R47, R34 ;  /* 0x000000222f1e7220 */ /* 0x000fe20000400000 */
        /* <DEDUP_REMOVED lines=14> */
[----:B------:R-:W-:Y:S02]  /*8ba0*/  F2FP.F16.F32.PACK_AB R27, R35, R30 ;  /* 0x0000001e231b723e */ /* 0x000fe400000000ff */
[----:B------:R-:W-:Y:S02]  /*8bb0*/  LEA R0, R60, UR48, 0x3 ;  /* 0x000000303c007c11 */ /* 0x000fe4000f8e18ff */
[----:B------:R-:W-:Y:S01]  /*8bc0*/  @P6 SHF.L.U32 R2, R101, 0x1f, RZ ;  /* 0x0000001f65026819 */ /* 0x000fe200000006ff */
        /* <DEDUP_REMOVED lines=9> */
[----:B------:R-:W-:Y:S02]  /*8c60*/  UIADD3 UR12, UP0, UPT, UR52, 0x680, URZ ;  /* 0x00000680340c7890 */ /* 0x000fe4000ff1e0ff */
[----:B------:R-:W-:Y:S02]  /*8c70*/  UIADD3 UR9, UPT, UPT, UR41, 0x20, URZ ;  /* 0x0000002029097890 */ /* 0x000fe4000fffe0ff */
[----:B------:R-:W-:Y:S02]  /*8c80*/  UIADD3 UR8, UPT, UPT, UR48, 0x2400, URZ ;  /* 0x0000240030087890 */ /* 0x000fe4000fffe0ff */
[----:B------:R-:W-:Y:S01]  /*8c90*/  UIADD3.X UR13, UPT, UPT, URZ, UR53, URZ, UP0, !UPT ;  /* 0x00000035ff0d7290 */ /* 0x000fe200087fe4ff */
[----:B------:R-:W-:Y:S01]  /*8ca0*/  UMOV UR10, UR42 ;  /* 0x0000002a000a7c82 */ /* 0x000fe20008000000 */
[----:B------:R-:W-:Y:S01]  /*8cb0*/  UMOV UR11, UR36 ;  /* 0x00000024000b7c82 */ /* 0x000fe20008000000 */
[----:B------:R-:W-:Y:S02]  /*8cc0*/  UIADD3 UR5, UPT, UPT, UR41, 0xa0, URZ ;  /* 0x000000a029057890 */ /* 0x000fe4000fffe0ff */
[----:B------:R-:W-:Y:S01]  /*8cd0*/  UIADD3 UR4, UPT, UPT, UR48, 0x3400, URZ ;  /* 0x0000340030047890 */ /* 0x000fe2000fffe0ff */
[----:B------:R-:W-:Y:S03]  /*8ce0*/  UMOV UR6, UR42 ;  /* 0x0000002a00067c82 */ /* 0x000fe60008000000 */
[----:B------:R2:W-:Y:S01]  /*8cf0*/  UTMASTG.3D [UR8], [UR12] ;  /* 0x000000080c0073b5 */ /* 0x0005e20008010000 */
[----:B------:R-:W-:Y:S04]  /*8d00*/  UMOV UR7, UR36 ;  /* 0x0000002400077c82 */ /* 0x000fe80008000000 */
[----:B------:R2:W-:Y:S01]  /*8d10*/  UTMASTG.3D [UR4], [UR12] ;  /* 0x000000040c0073b5 */ /* 0x0005e20008010000 */
[----:B------:R0:W-:Y:S01]  /*8d20*/  UTMACMDFLUSH ;  /* 0x00000000000079b7 */ /* 0x0001e20000000000 */
[----:B--2---:R-:W-:Y:S04]  /*8d30*/  DEPBAR.LE SB0, 0x1 ;  /* 0x000080400000791a */ /* 0x004fe80000000000 */
.L_x_155:
[----:B------:R-:W-:Y:S05]  /*8d40*/  BSYNC.RECONVERGENT B0 ;  /* 0x0000000000007941 */ /* 0x000fea0003800200 */
.L_x_154:
[----:B------:R-:W-:Y:S01]  /*8d50*/  BAR.SYNC.DEFER_BLOCKING 0x1, 0x80 ;  /* 0x0042000000007b1d */ /* 0x000fe20000010000 */
[----:B------:R-:W-:Y:S04]  /*8d60*/  UIADD3 UR40, UPT, UPT, UR51, 0x1, URZ ;  /* 0x0000000133287890 */ /* 0x000fe8000fffe0ff */
[----:B------:R-:W-:Y:S04]  /*8d70*/  UISETP.NE.AND UP0, UPT, UR40, 0x4, UPT ;  /* 0x000000042800788c */ /* 0x000fe8000bf05270 */
[----:B------:R-:W-:Y:S01]  /*8d80*/  USEL UR40, UR40, URZ, UP0 ;  /* 0x000000ff28287287 */ /* 0x000fe20008000000 */
[----:B------:R2:W-:Y:S01]  /*8d90*/  @P6 SYNCS.ARRIVE.TRANS64.RED.A1T0 RZ, [R63+URZ], RZ ;  /* 0x000000ff3fff69a7 */ /* 0x0005e200081004ff */
[----:B------:R-:W-:Y:S01]  /*8da0*/  BSSY B1, `(.L_x_156) ;  /* 0x0000017000017945 */ /* 0x000fe20003800000 */
[----:B------:R-:W4:Y:S02]  /*8db0*/  @P6 SYNCS.PHASECHK.TRANS64.TRYWAIT P0, [R0+URZ+0x200], R2 ;  /* 0x00020002000065a7 */ /* 0x000f2400080011ff */
[----:B----4-:R-:W-:Y:S01]  /*8dc0*/  @P6 SEL R61, RZ, 0x1, !P0 ;  /* 0x00000001ff3d6807 */ /* 0x010fe20004000000 */
[----:B--2---:R-:W-:Y:S06]  /*8dd0*/  @!P6 BRA `(.L_x_157) ;  /* 0x00000000004ce947 */ /* 0x004fec0003800000 */
        /* <DEDUP_REMOVED lines=9> */
[----:B------:R-:W-:Y:S04]  /*8e70*/  SHF.L.U32 R6, R101, 0x1f, RZ ;  /* 0x0000001f65067819 */ /* 0x000fe800000006ff */
[----:B------:R-:W2:Y:S02]  /*8e80*/  SYNCS.PHASECHK.TRANS64.TRYWAIT P0, [R0+URZ+0x200], R6 ;  /* 0x00020006000075a7 */ /* 0x000ea400080011ff */
[----:B--2---:R-:W-:Y:S05]  /*8e90*/  @!P0 BRA `(.L_x_160) ;  /* 0x0000003000788947 */ /* 0x004fea0003800000 */
.L_x_159:
[----:B------:R-:W-:Y:S05]  /*8ea0*/  BSYNC B0 ;  /* 0x0000000000007941 */ /* 0x000fea0003800000 */
.L_x_158:
[----:B------:R-:W-:Y:S02]  /*8eb0*/  ISETP.NE.AND P0, PT, R62, RZ, PT ;  /* 0x000000ff3e00720c */ /* 0x000fe40003f05270 */
[----:B------:R-:W-:Y:S11]  /*8ec0*/  IADD3 R60, PT, PT, R60, 0x1, RZ ;  /* 0x000000013c3c7810 */ /* 0x000ff60007ffe0ff */
[----:B------:R4:W1:Y:S04]  /*8ed0*/  @P0 LDS.128 R56, [R5] ;  /* 0x0000000005380984 */ /* 0x0008680000000c00 */
[----:B------:R4:W1:Y:S04]  /*8ee0*/  @P0 LDS.128 R64, [R4+0x10] ;  /* 0x0000100004400984 */ /* 0x0008680000000c00 */
[----:B------:R4:W1:Y:S04]  /*8ef0*/  @P0 LDS.128 R72, [R3+0x20] ;  /* 0x0000200003480984 */ /* 0x0008680000000c00 */
[----:B------:R4:W1:Y:S02]  /*8f00*/  @P0 LDS.128 R80, [R2+0x30] ;  /* 0x0000300002500984 */ /* 0x0008640000000c00 */
.L_x_157:
[----:B------:R-:W-:Y:S05]  /*8f10*/  BSYNC B1 ;  /* 0x0000000000017941 */ /* 0x000fea0003800000 */
.L_x_156:
        /* <DEDUP_REMOVED lines=21> */
.L_x_161:
        /* <DEDUP_REMOVED lines=151> */
.L_x_163:
[----:B------:R-:W-:Y:S05]  /*99e0*/  BSYNC.RECONVERGENT B0 ;  /* 0x0000000000007941 */ /* 0x000fea0003800200 */
.L_x_162:
        /* <DEDUP_REMOVED lines=21> */
.L_x_167:
[----:B------:R-:W-:Y:S05]  /*9b40*/  BSYNC B0 ;  /* 0x0000000000007941 */ /* 0x000fea0003800000 */
.L_x_166:
[----:B------:R-:W-:Y:S11]  /*9b50*/  ISETP.NE.AND P0, PT, R62, RZ, PT ;  /* 0x000000ff3e00720c */ /* 0x000ff60003f05270 */
[----:B------:R-:W-:Y:S02]  /*9b60*/  @!UPT UIADD3 URZ, UPT, UPT, URZ, URZ, URZ ;  /* 0x000000fffffff290 */ /* 0x000fe4000fffe0ff */
[----:B------:R4:W1:Y:S04]  /*9b70*/  @P0 LDS.128 R56, [R4] ;  /* 0x0000000004380984 */ /* 0x0008680000000c00 */
[----:B------:R4:W1:Y:S04]  /*9b80*/  @P0 LDS.128 R64, [R3+0x10] ;  /* 0x0000100003400984 */ /* 0x0008680000000c00 */
[----:B------:R4:W1:Y:S04]  /*9b90*/  @P0 LDS.128 R72, [R2+0x20] ;  /* 0x0000200002480984 */ /* 0x0008680000000c00 */
[----:B------:R4:W1:Y:S02]  /*9ba0*/  @P0 LDS.128 R80, [R60+0x30] ;  /* 0x000030003c500984 */ /* 0x0008640000000c00 */
.L_x_165:
[----:B------:R-:W-:Y:S05]  /*9bb0*/  BSYNC B1 ;  /* 0x0000000000017941 */ /* 0x000fea0003800000 */
.L_x_164:
        /* <DEDUP_REMOVED lines=21> */
.L_x_169:
[----:B------:R-:W-:Y:S01]  /*9d10*/  ISETP.NE.AND P0, PT, R106, RZ, PT ;  /* 0x000000ff6a00720c */ /* 0x000fe20003f05270 */
[----:B------:R-:W-:Y:S05]  /*9d20*/  WARPSYNC.ALL ;  /* 0x0000000000007948 */ /* 0x000fea0003800000 */
[----:B------:R-:W-:Y:S01]  /*9d30*/  R2UR UR4, R48 ;  /* 0x00000000300472ca */ /* 0x000fe200000e0000 */
[--C-:B-1----:R-:W-:Y:S01]  /*9d40*/  HADD2.F32 R48, -RZ, R56.reuse.H0_H0 ;  /* 0x20000038ff307230 */ /* 0x102fe20000004100 */
[----:B------:R-:W-:Y:S01]  /*9d50*/  IADD3 R112, PT, PT, R112, 0x290, RZ ;  /* 0x0000029070707810 */ /* 0x000fe20007ffe0ff */
[----:B------:R-:W-:Y:S01]  /*9d60*/  HADD2.F32 R50, -RZ, R56.H1_H1 ;  /* 0x30000038ff327230 */ /* 0x000fe20000004100 */
[----:B------:R-:W-:Y:S01]  /*9d70*/  BSSY.RECONVERGENT B0, `(.L_x_170) ;  /* 0x000008d000007945 */ /* 0x000fe20003800200 */
[--C-:B------:R-:W-:Y:S01]  /*9d80*/  HADD2.F32 R51, -RZ, R57.reuse.H0_H0 ;  /* 0x20000039ff337230 */ /* 0x100fe20000004100 */
[----:B------:R-:W-:Y:S01]  /*9d90*/  LOP3.LUT R112, R112, 0xfefffff8, RZ, 0xc0, !PT ;  /* 0xfefffff870707812 */ /* 0x000fe200078ec0ff */
[----:B------:R-:W-:Y:S02]  /*9da0*/  HADD2.F32 R52, -RZ, R57.H1_H1 ;  /* 0x30000039ff347230 */ /* 0x000fe40000004100 */
[--C-:B------:R-:W-:Y:S02]  /*9db0*/  HADD2.F32 R53, -RZ, R58.reuse.H0_H0 ;  /* 0x2000003aff357230 */ /* 0x100fe40000004100 */
[----:B------:R-:W-:Y:S02]  /*9dc0*/  HADD2.F32 R54, -RZ, R58.H1_H1 ;  /* 0x3000003aff367230 */ /* 0x000fe40000004100 */
[----:B----4-:R-:W1:Y:S01]  /*9dd0*/  LDTM.x32 R4, tmem[UR4+0x60] ;  /* 0x00006004000479ee */ /* 0x010e6200082c0000 */
[----:B------:R-:W-:Y:S01]  /*9de0*/  NOP ;  /* 0x0000000000007918 */ /* 0x000fe20000000000 */
[----:B-1----:R1:W-:Y:S01]  /*9df0*/  SYNCS.ARRIVE.TRANS64.RED.A1T0 RZ, [R112+URZ], RZ ;  /* 0x000000ff70ff79a7 */ /* 0x0023e200081004ff */
[--C-:B------:R-:W-:Y:S02]  /*9e00*/  HADD2.F32 R55, -RZ, R59.reuse.H0_H0 ;  /* 0x2000003bff377230 */ /* 0x100fe40000004100 */
[----:B------:R-:W-:Y:S02]  /*9e10*/  HADD2.F32 R56, -RZ, R59.H1_H1 ;  /* 0x3000003bff387230 */ /* 0x000fe40000004100 */
        /* <DEDUP_REMOVED lines=9> */
[C---:B------:R-:W-:Y:S01]  /*9eb0*/  FMUL R4, R47.reuse, R4 ;  /* 0x000000042f047220 */ /* 0x040fe20000400000 */
[C---:B------:R-:W-:Y:S01]  /*9ec0*/  FMUL R5, R47.reuse, R5 ;  /* 0x000000052f057220 */ /* 0x040fe20000400000 */
[C---:B------:R-:W-:Y:S01]  /*9ed0*/  FMUL R6, R47.reuse, R6 ;  /* 0x000000062f067220 */ /* 0x040fe20000400000 */
[----:B------:R-:W-:Y:S01]  /*9ee0*/  FMUL R7, R47, R7 ;  /* 0x000000072f077220 */ /* 0x000fe20000400000 */
[C---:B------:R-:W-:Y:S01]  /*9ef0*/  FFMA R4, R49.reuse, R48, R4 ;  /* 0x0000003031047223 */ /* 0x040fe20000000004 */
[C---:B------:R-:W-:Y:S01]  /*9f00*/  FFMA R5, R49.reuse, R50, R5 ;  /* 0x0000003231057223 */ /* 0x040fe20000000005 */
[C---:B------:R-:W-:Y:S01]  /*9f10*/  FFMA R6, R49.reuse, R51, R6 ;  /* 0x0000003331067223 */ /* 0x040fe20000000006 */
[----:B------:R-:W-:Y:S01]  /*9f20*/  FFMA R7, R49, R52, R7 ;  /* 0x0000003431077223 */ /* 0x000fe20000000007 */
[C---:B------:R-:W-:Y:S01]  /*9f30*/  FMUL R8, R47.reuse, R8 ;  /* 0x000000082f087220 */ /* 0x040fe20000400000 */
[----:B------:R-:W-:Y:S01]  /*9f40*/  FMUL R9, R47, R9 ;  /* 0x000000092f097220 */ /* 0x000fe20000400000 */
[----:B------:R-:W-:Y:S01]  /*9f50*/  F2FP.F16.F32.PACK_AB R4, R5, R4 ;  /* 0x000000040504723e */ /* 0x000fe200000000ff */
[----:B------:R-:W-:Y:S01]  /*9f60*/  FMUL R10, R47, R10 ;  /* 0x0000000a2f0a7220 */ /* 0x000fe20000400000 */
[----:B------:R-:W-:Y:S01]  /*9f70*/  F2FP.F16.F32.PACK_AB R5, R7, R6 ;  /* 0x000000060705723e */ /* 0x000fe200000000ff */
[C---:B------:R-:W-:Y:S01]  /*9f80*/  FFMA R8, R49.reuse, R53, R8 ;  /* 0x0000003531087223 */ /* 0x040fe20000000008 */
[C---:B------:R-:W-:Y:S01]  /*9f90*/  FFMA R9, R49.reuse, R54, R9 ;  /* 0x0000003631097223 */ /* 0x040fe20000000009 */
[----:B------:R-:W-:Y:S01]  /*9fa0*/  FFMA R10, R49, R55, R10 ;  /* 0x00000037310a7223 */ /* 0x000fe2000000000a */
[C---:B------:R-:W-:Y:S01]  /*9fb0*/  FMUL R11, R47.reuse, R11 ;  /* 0x0000000b2f0b7220 */ /* 0x040fe20000400000 */
[C---:B------:R-:W-:Y:S01]  /*9fc0*/  FMUL R0, R47.reuse, R12 ;  /* 0x0000000c2f007220 */ /* 0x040fe20000400000 */
[----:B------:R-:W-:Y:S01]  /*9fd0*/  FMUL R2, R47, R13 ;  /* 0x0000000d2f027220 */ /* 0x000fe20000400000 */
[----:B------:R-:W-:Y:S01]  /*9fe0*/  F2FP.F16.F32.PACK_AB R6, R9, R8 ;  /* 0x000000080906723e */ /* 0x000fe200000000ff */
[C---:B------:R-:W-:Y:S01]  /*9ff0*/  FFMA R11, R49.reuse, R56, R11 ;  /* 0x00000038310b7223 */ /* 0x040fe2000000000b */
[C---:B------:R-:W-:Y:S01]  /*a000*/  FFMA R0, R49.reuse, R57, R0 ;  /* 0x0000003931007223 */ /* 0x040fe20000000000 */
[----:B------:R-:W-:Y:S01]  /*a010*/  FFMA R2, R49, R58, R2 ;  /* 0x0000003a31027223 */ /* 0x000fe20000000002 */
[C---:B------:R-:W-:Y:S01]  /*a020*/  FMUL R3, R47.reuse, R14 ;  /* 0x0000000e2f037220 */ /* 0x040fe20000400000 */
[C---:B------:R-:W-:Y:S01]  /*a030*/  FMUL R15, R47.reuse, R15 ;  /* 0x0000000f2f0f7220 */ /* 0x040fe20000400000 */
[C---:B------:R-:W-:Y:S01]  /*a040*/  FMUL R12, R47.reuse, R16 ;  /* 0x000000102f0c7220 */ /* 0x040fe20000400000 */
[----:B------:R-:W-:Y:S01]  /*a050*/  FMUL R13, R47, R17 ;  /* 0x000000112f0d7220 */ /* 0x000fe20000400000 */
[----:B------:R-:W-:Y:S01]  /*a060*/  FFMA R3, R49, R59, R3 ;  /* 0x0000003b31037223 */ /* 0x000fe20000000003 */
[----:B------:R-:W-:Y:S01]  /*a070*/  FMUL R14, R47, R18 ;  /* 0x000000122f0e7220 */ /* 0x000fe20000400000 */
[----:B------:R-:W-:Y:S01]  /*a080*/  FFMA R15, R49, R60, R15 ;  /* 0x0000003c310f7223 */ /* 0x000fe2000000000f */
[----:B------:R-:W-:Y:S01]  /*a090*/  FMUL R19, R47, R19 ;  /* 0x000000132f137220 */ /* 0x000fe20000400000 */
[----:B------:R-:W-:Y:S01]  /*a0a0*/  F2FP.F16.F32.PACK_AB R7, R11, R10 ;  /* 0x0000000a0b07723e */ /* 0x000fe200000000ff */
[----:B------:R-:W-:Y:S01]  /*a0b0*/  FFMA R12, R49, R61, R12 ;  /* 0x0000003d310c7223 */ /* 0x000fe2000000000c */
[----:B------:R-:W-:Y:S02]  /*a0c0*/  HADD2.F32 R66, -RZ, R72.H1_H1 ;  /* 0x30000048ff427230 */ /* 0x000fe40000004100 */
[----:B------:R-:W-:Y:S01]  /*a0d0*/  FMUL R16, R47, R20 ;  /* 0x000000142f107220 */ /* 0x000fe20000400000 */
[----:B------:R-:W-:Y:S01]  /*a0e0*/  FFMA R13, R49, R62, R13 ;  /* 0x0000003e310d7223 */ /* 0x000fe2000000000d */
[----:B------:R1:W-:Y:S01]  /*a0f0*/  STS.128 [R104+0x6000], R4 ;  /* 0x0060000468007388 */ /* 0x0003e20000000c00 */
[--C-:B------:R-:W-:Y:S02]  /*a100*/  HADD2.F32 R67, -RZ, R73.reuse.H0_H0 ;  /* 0x20000049ff437230 */ /* 0x100fe40000004100 */
[----:B------:R-:W-:Y:S01]  /*a110*/  FMUL R17, R47, R21 ;  /* 0x000000152f117220 */ /* 0x000fe20000400000 */
[----:B------:R-:W-:Y:S01]  /*a120*/  FFMA R14, R49, R63, R14 ;  /* 0x0000003f310e7223 */ /* 0x000fe2000000000e */
[----:B------:R-:W-:Y:S02]  /*a130*/  HADD2.F32 R68, -RZ, R73.H1_H1 ;  /* 0x30000049ff447230 */ /* 0x000fe40000004100 */
[----:B------:R-:W-:Y:S01]  /*a140*/  FMUL R18, R47, R22 ;  /* 0x000000162f127220 */ /* 0x000fe20000400000 */
[----:B------:R-:W-:Y:S01]  /*a150*/  FFMA R19, R49, R64, R19 ;  /* 0x0000004031137223 */ /* 0x000fe20000000013 */
        /* <DEDUP_REMOVED lines=14> */
[----:B------:R-:W-:Y:S01]  /*a240*/  F2FP.F16.F32.PACK_AB R8, R2, R0 ;  /* 0x000000000208723e */ /* 0x000fe200000000ff */
[----:B------:R-:W-:Y:S01]  /*a250*/  FFMA R20, R49, R69, R20 ;  /* 0x0000004531147223 */ /* 0x000fe20000000014 */
[----:B------:R-:W-:Y:S01]  /*a260*/  F2FP.F16.F32.PACK_AB R9, R15, R3 ;  /* 0x000000030f09723e */ /* 0x000fe200000000ff */
[----:B------:R-:W-:Y:S01]  /*a270*/  HADD2.F32 R74, -RZ, R80.H1_H1 ;  /* 0x30000050ff4a7230 */ /* 0x000fe20000004100 */
[----:B------:R-:W-:Y:S01]  /*a280*/  F2FP.F16.F32.PACK_AB R10, R13, R12 ;  /* 0x0000000c0d0a723e */ /* 0x000fe200000000ff */
[----:B------:R-:W-:Y:S01]  /*a290*/  FMUL R24, R47, R28 ;  /* 0x0000001c2f187220 */ /* 0x000fe20000400000 */
[----:B------:R-:W-:Y:S01]  /*a2a0*/  F2FP.F16.F32.PACK_AB R11, R19, R14 ;  /* 0x0000000e130b723e */ /* 0x000fe200000000ff */
[----:B------:R-:W-:Y:S01]  /*a2b0*/  FFMA R21, R49, R70, R21 ;  /* 0x0000004631157223 */ /* 0x000fe20000000015 */
[--C-:B------:R-:W-:Y:S02]  /*a2c0*/  HADD2.F32 R75, -RZ, R81.reuse.H0_H0 ;  /* 0x20000051ff4b7230 */ /* 0x100fe40000004100 */
[----:B------:R-:W-:Y:S01]  /*a2d0*/  FMUL R25, R47, R29 ;  /* 0x0000001d2f197220 */ /* 0x000fe20000400000 */
[----:B------:R-:W-:Y:S01]  /*a2e0*/  FFMA R22, R49, R71, R22 ;  /* 0x0000004731167223 */ /* 0x000fe20000000016 */
[----:B------:R1:W-:Y:S01]  /*a2f0*/  STS.128 [R103+0x6010], R8 ;  /* 0x0060100867007388 */ /* 0x0003e20000000c00 */
        /* <DEDUP_REMOVED lines=13> */
[----:B------:R-:W-:Y:S02]  /*a3d0*/  HADD2.F32 R80, -RZ, R83.H1_H1 ;  /* 0x30000053ff507230 */ /* 0x000fe40000004100 */
[----:B------:R-:W-:Y:S01]  /*a3e0*/  FMUL R30, R47, R34 ;  /* 0x000000222f1e7220 */ /* 0x000fe20000400000 */
        /* <DEDUP_REMOVED lines=37> */
.L_x_171:
[----:B------:R-:W-:Y:S05]  /*a640*/  BSYNC.RECONVERGENT B0 ;  /* 0x0000000000007941 */ /* 0x000fea0003800200 */
.L_x_170:
[----:B------:R-:W-:Y:S01]  /*a650*/  BAR.SYNC.DEFER_BLOCKING 0x1, 0x80 ;  /* 0x0042000000007b1d */ /* 0x000fe20000010000 */
[----:B------:R-:W-:Y:S01]  /*a660*/  UISETP.NE.AND UP0, UPT, UR49, -0x4, UPT ;  /* 0xfffffffc3100788c */ /* 0x000fe2000bf05270 */
[----:B------:R-:W-:Y:S08]  /*a670*/  IADD3 R45, PT, PT, R45, 0x1, RZ ;  /* 0x000000012d2d7810 */ /* 0x000ff00007ffe0ff */
[----:B------:R-:W-:Y:S05]  /*a680*/  BRA.U !UP0, `(.L_x_172) ;  /* 0x0000000108287547 */ /* 0x000fea000b800000 */
[----:B------:R-:W-:Y:S01]  /*a690*/  ISETP.NE.AND P0, PT, R111, RZ, PT ;  /* 0x000000ff6f00720c */ /* 0x000fe20003f05270 */
[----:B------:R-:W-:Y:S01]  /*a6a0*/  IMAD.U32 R2, RZ, RZ, UR51 ;  /* 0x00000033ff027e24 */ /* 0x000fe2000f8e00ff */
[----:B------:R-:W-:Y:S01]  /*a6b0*/  UIADD3 UR51, UPT, UPT, UR51, 0x1, URZ ;  /* 0x0000000133337890 */ /* 0x000fe2000fffe0ff */
[----:B------:R-:W-:Y:S03]  /*a6c0*/  IMAD.U32 R0, RZ, RZ, UR37 ;  /* 0x00000025ff007e24 */ /* 0x000fe6000f8e00ff */
[----:B------:R-:W-:Y:S04]  /*a6d0*/  UISETP.NE.AND UP0, UPT, UR51, 0x4, UPT ;  /* 0x000000043300788c */ /* 0x000fe8000bf05270 */
[----:B------:R-:W-:Y:S03]  /*a6e0*/  USEL UR51, UR51, URZ, UP0 ;  /* 0x000000ff33337287 */ /* 0x000fe60008000000 */
[----:B------:R-:W-:Y:S05]  /*a6f0*/  @P0 LEA R2, R2, UR48, 0x3 ;  /* 0x0000003002020c11 */ /* 0x000fea000f8e18ff */
[----:B------:R-:W-:Y:S05]  /*a700*/  @P0 VIADD R2, R2, 0x220 ;  /* 0x0000022002020836 */ /* 0x000fea0000000000 */
[----:B------:R-:W-:Y:S04]  /*a710*/  @P0 PRMT R0, R0, 0x654, R2 ;  /* 0x0000065400000816 */ /* 0x000fe80000000002 */
[----:B------:R2:W-:Y:S03]  /*a720*/  @P0 SYNCS.ARRIVE.TRANS64.RED.A1T0 RZ, [R0+URZ], RZ ;  /* 0x000000ff00ff09a7 */ /* 0x0005e600081004ff */
.L_x_172:
[----:B------:R-:W-:Y:S01]  /*a730*/  ISETP.NE.AND P2, PT, R107, RZ, PT ;  /* 0x000000ff6b00720c */ /* 0x000fe20003f45270 */
[----:B------:R-:W-:Y:S01]  /*a740*/  UIADD3 UR49, UPT, UPT, UR49, 0x4, URZ ;  /* 0x0000000431317890 */ /* 0x000fe2000fffe0ff */
[----:B------:R-:W-:Y:S01]  /*a750*/  ISETP.NE.AND P0, PT, R109, 0x2, PT ;  /* 0x000000026d00780c */ /* 0x000fe20003f05270 */
[----:B------:R-:W-:Y:S01]  /*a760*/  IMAD.IADD R15, R43, 0x1, R90 ;  /* 0x000000012b0f7824 */ /* 0x000fe200078e025a */
[----:B------:R-:W-:Y:S01]  /*a770*/  ISETP.NE.AND P1, PT, R45, 0x4, PT ;  /* 0x000000042d00780c */ /* 0x000fe20003f25270 */
[----:B------:R-:W-:Y:S01]  /*a780*/  IMAD.IADD R14, R44, 0x1, R91 ;  /* 0x000000012c0e7824 */ /* 0x000fe200078e025b */
[----:B------:R-:W-:Y:S02]  /*a790*/  SEL R2, RZ, 0x1, P0 ;  /* 0x00000001ff027807 */ /* 0x000fe40000000000 */
[----:B--2---:R-:W-:Y:S02]  /*a7a0*/  SEL R0, RZ, 0x1, P1 ;  /* 0x00000001ff007807 */ /* 0x004fe40000800000 */
[----:B------:R-:W-:Y:S02]  /*a7b0*/  LOP3.LUT R99, R99, R2, RZ, 0x3c, !PT ;  /* 0x0000000263637212 */ /* 0x000fe400078e3cff */
[----:B------:R-:W-:Y:S02]  /*a7c0*/  LOP3.LUT R100, R100, R0, RZ, 0x3c, !PT ;  /* 0x0000000064647212 */ /* 0x000fe400078e3cff */
[----:B------:R-:W-:Y:S02]  /*a7d0*/  @P2 R2UR UR36, R98 ;  /* 0x00000000622422ca */ /* 0x000fe400000e0000 */
[----:B------:R-:W-:Y:S02]  /*a7e0*/  SEL R109, R109, RZ, P0 ;  /* 0x000000ff6d6d7207 */ /* 0x000fe40000000000 */
[----:B------:R-:W-:Y:S01]  /*a7f0*/  SEL R45, R45, RZ, P1 ;  /* 0x000000ff2d2d7207 */ /* 0x000fe20000800000 */
[----:B------:R-:W-:Y:S10]  /*a800*/  @P2 BRA `(.L_x_173) ;  /* 0xffffffc000082947 */ /* 0x000ff4000383ffff */
[----:B------:R-:W-:-:S09]  /*a810*/  UISETP.NE.AND UP0, UPT, UR50, URZ, UPT ;  /* 0x000000ff3200728c */ /* 0x000fd2000bf05270 */
[----:B------:R-:W-:Y:S05]  /*a820*/  BRA.U !UP0, `(.L_x_174) ;  /* 0x0000000108487547 */ /* 0x000fea000b800000 */
[----:B------:R-:W2:Y:S02]  /*a830*/  LDCU.64 UR4, c[0x0][0x890] ;  /* 0x00011200ff0477ac */ /* 0x000ea40008000a00 */
[----:B--2---:R-:W-:-:S04]  /*a840*/  UISETP.NE.U32.AND UP0, UPT, UR4, URZ, UPT ;  /* 0x000000ff0400728c */ /* 0x004fc8000bf05070 */
[----:B------:R-:W-:-:S09]  /*a850*/  UISETP.NE.AND.EX UP0, UPT, UR5, URZ, UPT, UP0 ;  /* 0x000000ff0500728c */ /* 0x000fd2000bf05300 */
[----:B------:R-:W-:Y:S05]  /*a860*/  BRA.U UP0, `(.L_x_175) ;  /* 0x00000001000c7547 */ /* 0x000fea000b800000 */
[----:B------:R-:W-:-:S13]  /*a870*/  FSETP.NEU.AND P0, PT, R49, RZ, PT ;  /* 0x000000ff3100720b */ /* 0x000fda0003f0d000 */
[----:B------:R-:W-:Y:S05]  /*a880*/  @!P0 EXIT ;  /* 0x000000000000894d */ /* 0x000fea0003800000 */
[----:B------:R-:W-:Y:S05]  /*a890*/  BRA `(.L_x_174) ;  /* 0x00000000002c7947 */ /* 0x000fea0003800000 */
.L_x_175:
[----:B------:R-:W-:Y:S01]  /*a8a0*/  ISETP.NE.AND P0, PT, R108, RZ, PT ;  /* 0x000000ff6c00720c */ /* 0x000fe20003f05270 */
[----:B------:R-:W-:-:S12]  /*a8b0*/  BSSY.RECONVERGENT B0, `(.L_x_174) ;  /* 0x0000009000007945 */ /* 0x000fd80003800200 */
[----:B------:R-:W-:Y:S05]  /*a8c0*/  @P0 BRA `(.L_x_176) ;  /* 0x0000000000140947 */ /* 0x000fea0003800000 */
[----:B------:R-:W2:Y:S02]  /*a8d0*/  LDCU.64 UR4, c[0x0][0x888] ;  /* 0x00011100ff0477ac */ /* 0x000ea40008000a00 */
[----:B--2---:R-:W-:-:S04]  /*a8e0*/  ISETP.NE.U32.AND P0, PT, RZ, UR4, PT ;  /* 0x00000004ff007c0c */ /* 0x004fc8000bf05070 */
[----:B------:R-:W-:-:S13]  /*a8f0*/  ISETP.NE.AND.EX P0, PT, RZ, UR5, PT, P0 ;  /* 0x00000005ff007c0c */ /* 0x000fda000bf05300 */
[----:B------:R-:W-:Y:S05]  /*a900*/  @!P0 EXIT ;  /* 0x000000000000894d */ /* 0x000fea0003800000 */
[----:B------:R-:W-:Y:S05]  /*a910*/  BRA `(.L_x_177) ;  /* 0x0000000000087947 */ /* 0x000fea0003800000 */
.L_x_176:
[----:B------:R-:W-:-:S13]  /*a920*/  FSETP.NEU.AND P0, PT, R49, RZ, PT ;  /* 0x000000ff3100720b */ /* 0x000fda0003f0d000 */
[----:B------:R-:W-:Y:S05]  /*a930*/  @!P0 EXIT ;  /* 0x000000000000894d */ /* 0x000fea0003800000 */
.L_x_177:
[----:B------:R-:W-:Y:S05]  /*a940*/  BSYNC.RECONVERGENT B0 ;  /* 0x0000000000007941 */ /* 0x000fea0003800200 */
.L_x_174:
[----:B------:R-:W-:Y:S01]  /*a950*/  ULEA UR4, UR51, UR48, 0x3 ;  /* 0x0000003033047291 */ /* 0x000fe2000f8e18ff */
[----:B------:R-:W-:-:S04]  /*a960*/  DEPBAR.LE SB0, 0x0 ;  /* 0x000080000000791a */ /* 0x000fc80000000000 */
[----:B------:R-:W-:-:S04]  /*a970*/  UIADD3 UR4, UPT, UPT, UR4, 0x220, URZ ;  /* 0x0000022004047890 */ /* 0x000fc8000fffe0ff */
[----:B------:R-:W-:-:S09]  /*a980*/  UPRMT UR4, UR37, 0x654, UR4 ;  /* 0x0000065425047896 */ /* 0x000fd20008000004 */
[----:B------:R-:W-:Y:S01]  /*a990*/  SYNCS.ARRIVE.TRANS64.RED.A1T0 RZ, [UR4], RZ ;  /* 0x000000ffffff79a7 */ /* 0x000fe20008100404 */
[----:B------:R-:W-:Y:S05]  /*a9a0*/  EXIT ;  /* 0x000000000000794d */ /* 0x000fea0003800000 */
.L_x_25:
[----:B--2---:R2:W4:Y:S02]  /*a9b0*/  SYNCS.PHASECHK.TRANS64.TRYWAIT P0, [R2+URZ+0x2c0], R3 ;  /* 0x0002c003020075a7 */ /* 0x00452400080011ff */
[----:B----4-:R-:W-:Y:S05]  /*a9c0*/  @!P0 NANOSLEEP.SYNCS 0x989680 ;  /* 0x009896800000895d */ /* 0x010fea0003900000 */
[----:B------:R-:W4:Y:S02]  /*a9d0*/  @!P0 SYNCS.PHASECHK.TRANS64 P0, [R2+URZ+0x2c0], R3 ;  /* 0x0002c003020085a7 */ /* 0x000f2400080010ff */
[----:B----4-:R-:W-:Y:S05]  /*a9e0*/  @!P0 BRA `(.L_x_25) ;  /* 0xfffffffc00f08947 */ /* 0x010fea000383ffff */
[----:B------:R-:W-:Y:S05]  /*a9f0*/  BRA `(.L_x_178) ;  /* 0xffffff7000707947 */ /* 0x000fea000383ffff */
.L_x_28:
[----:B------:R-:W-:-:S07]  /*aa00*/  MOV R2, UR33 ;  /* 0x0000002100027c02 */ /* 0x000fce0008000f00 */
.L_x_179:
[----:B-1----:R1:W2:Y:S02]  /*aa10*/  SYNCS.PHASECHK.TRANS64.TRYWAIT P0, [R2+URZ+0x100], R4 ;  /* 0x00010004020075a7 */ /* 0x0022a400080011ff */
[----:B--2---:R-:W-:Y:S05]  /*aa20*/  @!P0 NANOSLEEP.SYNCS 0x989680 ;  /* 0x009896800000895d */ /* 0x004fea0003900000 */
[----:B------:R-:W2:Y:S02]  /*aa30*/  @!P0 SYNCS.PHASECHK.TRANS64 P0, [R2+URZ+0x100], R4 ;  /* 0x00010004020085a7 */ /* 0x000ea400080010ff */
[----:B--2---:R-:W-:Y:S05]  /*aa40*/  @!P0 BRA `(.L_x_179) ;  /* 0xfffffffc00f08947 */ /* 0x004fea000383ffff */
[----:B------:R-:W-:Y:S05]  /*aa50*/  BRA `(.L_x_27) ;  /* 0xffffff7000d87947 */ /* 0x000fea000383ffff */
.L_x_35:
[----:B-1----:R-:W-:-:S07]  /*aa60*/  MOV R2, UR17 ;  /* 0x0000001100027c02 */ /* 0x002fce0008000f00 */
.L_x_180:
[----:B-1----:R1:W2:Y:S02]  /*aa70*/  SYNCS.PHASECHK.TRANS64.TRYWAIT P0, [R2+URZ+0x100], R4 ;  /* 0x00010004020075a7 */ /* 0x0022a400080011ff */
[----:B--2---:R-:W-:Y:S05]  /*aa80*/  @!P0 NANOSLEEP.SYNCS 0x989680 ;  /* 0x009896800000895d */ /* 0x004fea0003900000 */
[----:B------:R-:W2:Y:S02]  /*aa90*/  @!P0 SYNCS.PHASECHK.TRANS64 P0, [R2+URZ+0x100], R4 ;  /* 0x00010004020085a7 */ /* 0x000ea400080010ff */
[----:B--2---:R-:W-:Y:S05]  /*aaa0*/  @!P0 BRA `(.L_x_180) ;  /* 0xfffffffc00f08947 */ /* 0x004fea000383ffff */
[----:B------:R-:W-:Y:S05]  /*aab0*/  BRA `(.L_x_34) ;  /* 0xffffff7400947947 */ /* 0x000fea000383ffff */
.L_x_40:
[----:B-1----:R1:W2:Y:S02]  /*aac0*/  SYNCS.PHASECHK.TRANS64.TRYWAIT P0, [R2+URZ+0x250], R3 ;  /* 0x00025003020075a7 */ /* 0x0022a400080011ff */
[----:B--2---:R-:W-:Y:S05]  /*aad0*/  @!P0 NANOSLEEP.SYNCS 0x989680 ;  /* 0x009896800000895d */ /* 0x004fea0003900000 */
[----:B------:R-:W2:Y:S02]  /*aae0*/  @!P0 SYNCS.PHASECHK.TRANS64 P0, [R2+URZ+0x250], R3 ;  /* 0x00025003020085a7 */ /* 0x000ea400080010ff */
[----:B--2---:R-:W-:Y:S05]  /*aaf0*/  @!P0 BRA `(.L_x_40) ;  /* 0xfffffffc00f08947 */ /* 0x004fea000383ffff */
[----:B------:R-:W-:Y:S05]  /*ab00*/  BRA `(.L_x_181) ;  /* 0xffffff7800387947 */ /* 0x000fea000383ffff */
.L_x_44:
[----:B---3--:R-:W-:-:S07]  /*ab10*/  MOV R0, UR4 ;  /* 0x0000000400007c02 */ /* 0x008fce0008000f00 */
.L_x_182:
[----:B-1----:R1:W2:Y:S02]  /*ab20*/  SYNCS.PHASECHK.TRANS64.TRYWAIT P0, [R0+URZ], R2 ;  /* 0x00000002000075a7 */ /* 0x0022a400080011ff */
[----:B--2---:R-:W-:Y:S05]  /*ab30*/  @!P0 NANOSLEEP.SYNCS 0x989680 ;  /* 0x009896800000895d */ /* 0x004fea0003900000 */
[----:B------:R-:W2:Y:S02]  /*ab40*/  @!P0 SYNCS.PHASECHK.TRANS64 P0, [R0+URZ], R2 ;  /* 0x00000002000085a7 */ /* 0x000ea400080010ff */
[----:B--2---:R-:W-:Y:S05]  /*ab50*/  @!P0 BRA `(.L_x_182) ;  /* 0xfffffffc00f08947 */ /* 0x004fea000383ffff */
[----:B------:R-:W-:Y:S05]  /*ab60*/  BRA `(.L_x_183) ;  /* 0xffffff7c00a87947 */ /* 0x000fea000383ffff */
.L_x_45:
[----:B---3--:R-:W-:-:S07]  /*ab70*/  MOV R0, UR4 ;  /* 0x0000000400007c02 */ /* 0x008fce0008000f00 */
.L_x_184:
[----:B-1----:R1:W2:Y:S02]  /*ab80*/  SYNCS.PHASECHK.TRANS64.TRYWAIT P0, [R0+URZ], R3 ;  /* 0x00000003000075a7 */ /* 0x0022a400080011ff */
[----:B--2---:R-:W-:Y:S05]  /*ab90*/  @!P0 NANOSLEEP.SYNCS 0x989680 ;  /* 0x009896800000895d */ /* 0x004fea0003900000 */
[----:B------:R-:W2:Y:S02]  /*aba0*/  @!P0 SYNCS.PHASECHK.TRANS64 P0, [R0+URZ], R3 ;  /* 0x00000003000085a7 */ /* 0x000ea400080010ff */
[----:B--2---:R-:W-:Y:S05]  /*abb0*/  @!P0 BRA `(.L_x_184) ;  /* 0xfffffffc00f08947 */ /* 0x004fea000383ffff */
[----:B------:R-:W-:Y:S05]  /*abc0*/  BRA `(.L_x_185) ;  /* 0xffffff7c00b47947 */ /* 0x000fea000383ffff */
.L_x_46:
[----:B---3--:R-:W-:-:S07]  /*abd0*/  MOV R0, UR4 ;  /* 0x0000000400007c02 */ /* 0x008fce0008000f00 */
.L_x_186:
[----:B-1----:R1:W2:Y:S02]  /*abe0*/  SYNCS.PHASECHK.TRANS64.TRYWAIT P0, [R0+URZ], R3 ;  /* 0x00000003000075a7 */ /* 0x0022a400080011ff */
[----:B--2---:R-:W-:Y:S05]  /*abf0*/  @!P0 NANOSLEEP.SYNCS 0x989680 ;  /* 0x009896800000895d */ /* 0x004fea0003900000 */
[----:B------:R-:W2:Y:S02]  /*ac00*/  @!P0 SYNCS.PHASECHK.TRANS64 P0, [R0+URZ], R3 ;  /* 0x00000003000085a7 */ /* 0x000ea400080010ff */
[----:B--2---:R-:W-:Y:S05]  /*ac10*/  @!P0 BRA `(.L_x_186) ;  /* 0xfffffffc00f08947 */ /* 0x004fea000383ffff */
[----:B------:R-:W-:Y:S05]  /*ac20*/  BRA `(.L_x_187) ;  /* 0xffffff7c00c07947 */ /* 0x000fea000383ffff */
.L_x_47:
[----:B---3--:R-:W-:-:S07]  /*ac30*/  MOV R0, UR4 ;  /* 0x0000000400007c02 */ /* 0x008fce0008000f00 */
.L_x_188:
[----:B-1----:R1:W2:Y:S02]  /*ac40*/  SYNCS.PHASECHK.TRANS64.TRYWAIT P0, [R0+URZ], R3 ;  /* 0x00000003000075a7 */ /* 0x0022a400080011ff */
[----:B--2---:R-:W-:Y:S05]  /*ac50*/  @!P0 NANOSLEEP.SYNCS 0x989680 ;  /* 0x009896800000895d */ /* 0x004fea0003900000 */
[----:B------:R-:W2:Y:S02]  /*ac60*/  @!P0 SYNCS.PHASECHK.TRANS64 P0, [R0+URZ], R3 ;  /* 0x00000003000085a7 */ /* 0x000ea400080010ff */
[----:B--2---:R-:W-:Y:S05]  /*ac70*/  @!P0 BRA `(.L_x_188) ;  /* 0xfffffffc00f08947 */ /* 0x004fea000383ffff */
[----:B------:R-:W-:Y:S05]  /*ac80*/  BRA `(.L_x_189) ;  /* 0xffffff7c00cc7947 */ /* 0x000fea000383ffff */
.L_x_48:
[----:B---3--:R-:W-:-:S07]  /*ac90*/  MOV R0, UR4 ;  /* 0x0000000400007c02 */ /* 0x008fce0008000f00 */
.L_x_190:
[----:B-1----:R1:W2:Y:S02]  /*aca0*/  SYNCS.PHASECHK.TRANS64.TRYWAIT P0, [R0+URZ], R3 ;  /* 0x00000003000075a7 */ /* 0x0022a400080011ff */
[----:B--2---:R-:W-:Y:S05]  /*acb0*/  @!P0 NANOSLEEP.SYNCS 0x989680 ;  /* 0x009896800000895d */ /* 0x004fea0003900000 */
[----:B------:R-:W2:Y:S02]  /*acc0*/  @!P0 SYNCS.PHASECHK.TRANS64 P0, [R0+URZ], R3 ;  /* 0x00000003000085a7 */ /* 0x000ea400080010ff */
[----:B--2---:R-:W-:Y:S05]  /*acd0*/  @!P0 BRA `(.L_x_190) ;  /* 0xfffffffc00f08947 */ /* 0x004fea000383ffff */
[----:B------:R-:W-:Y:S05]  /*ace0*/  BRA `(.L_x_191) ;  /* 0xffffff7c00d87947 */ /* 0x000fea000383ffff */
.L_x_49:
[----:B---3--:R-:W-:-:S07]  /*acf0*/  MOV R0, UR4 ;  /* 0x0000000400007c02 */ /* 0x008fce0008000f00 */
.L_x_192:
[----:B-1----:R1:W2:Y:S02]  /*ad00*/  SYNCS.PHASECHK.TRANS64.TRYWAIT P0, [R0+URZ], R3 ;  /* 0x00000003000075a7 */ /* 0x0022a400080011ff */
[----:B--2---:R-:W-:Y:S05]  /*ad10*/  @!P0 NANOSLEEP.SYNCS 0x989680 ;  /* 0x009896800000895d */ /* 0x004fea0003900000 */
[----:B------:R-:W2:Y:S02]  /*ad20*/  @!P0 SYNCS.PHASECHK.TRANS64 P0, [R0+URZ], R3 ;  /* 0x00000003000085a7 */ /* 0x000ea400080010ff */
[----:B--2---:R-:W-:Y:S05]  /*ad30*/  @!P0 BRA `(.L_x_192) ;  /* 0xfffffffc00f08947 */ /* 0x004fea000383ffff */
[----:B------:R-:W-:Y:S05]  /*ad40*/  BRA `(.L_x_193) ;  /* 0xffffff7c00e47947 */ /* 0x000fea000383ffff */
.L_x_50:
[----:B---3--:R-:W-:-:S07]  /*ad50*/  MOV R0, UR4 ;  /* 0x0000000400007c02 */ /* 0x008fce0008000f00 */
.L_x_194:
[----:B-1----:R1:W2:Y:S02]  /*ad60*/  SYNCS.PHASECHK.TRANS64.TRYWAIT P0, [R0+URZ], R3 ;  /* 0x00000003000075a7 */ /* 0x0022a400080011ff */
[----:B--2---:R-:W-:Y:S05]  /*ad70*/  @!P0 NANOSLEEP.SYNCS 0x989680 ;  /* 0x009896800000895d */ /* 0x004fea0003900000 */
[----:B------:R-:W2:Y:S02]  /*ad80*/  @!P0 SYNCS.PHASECHK.TRANS64 P0, [R0+URZ], R3 ;  /* 0x00000003000085a7 */ /* 0x000ea400080010ff */
[----:B--2---:R-:W-:Y:S05]  /*ad90*/  @!P0 BRA `(.L_x_194) ;  /* 0xfffffffc00f08947 */ /* 0x004fea000383ffff */
[----:B------:R-:W-:Y:S05]  /*ada0*/  BRA `(.L_x_195) ;  /* 0xffffff7c00f07947 */ /* 0x000fea000383ffff */
.L_x_51:
[----:B---3--:R-:W-:-:S07]  /*adb0*/  MOV R0, UR4 ;  /* 0x0000000400007c02 */ /* 0x008fce0008000f00 */
.L_x_196:
[----:B-1----:R1:W2:Y:S02]  /*adc0*/  SYNCS.PHASECHK.TRANS64.TRYWAIT P0, [R0+URZ], R3 ;  /* 0x00000003000075a7 */ /* 0x0022a400080011ff */
[----:B--2---:R-:W-:Y:S05]  /*add0*/  @!P0 NANOSLEEP.SYNCS 0x989680 ;  /* 0x009896800000895d */ /* 0x004fea0003900000 */
[----:B------:R-:W2:Y:S02]  /*ade0*/  @!P0 SYNCS.PHASECHK.TRANS64 P0, [R0+URZ], R3 ;  /* 0x00000003000085a7 */ /* 0x000ea400080010ff */
[----:B--2---:R-:W-:Y:S05]  /*adf0*/  @!P0 BRA `(.L_x_196) ;  /* 0xfffffffc00f08947 */ /* 0x004fea000383ffff */
[----:B------:R-:W-:Y:S05]  /*ae00*/  BRA `(.L_x_197) ;  /* 0xffffff7c00fc7947 */ /* 0x000fea000383ffff */
.L_x_52:
[----:B---3--:R-:W-:-:S07]  /*ae10*/  MOV R0, UR4 ;  /* 0x0000000400007c02 */ /* 0x008fce0008000f00 */
.L_x_198:
[----:B-1----:R1:W2:Y:S02]  /*ae20*/  SYNCS.PHASECHK.TRANS64.TRYWAIT P0, [R0+URZ], R3 ;  /* 0x00000003000075a7 */ /* 0x0022a400080011ff */
[----:B--2---:R-:W-:Y:S05]  /*ae30*/  @!P0 NANOSLEEP.SYNCS 0x989680 ;  /* 0x009896800000895d */ /* 0x004fea0003900000 */
[----:B------:R-:W2:Y:S02]  /*ae40*/  @!P0 SYNCS.PHASECHK.TRANS64 P0, [R0+URZ], R3 ;  /* 0x00000003000085a7 */ /* 0x000ea400080010ff */
[----:B--2---:R-:W-:Y:S05]  /*ae50*/  @!P0 BRA `(.L_x_198) ;  /* 0xfffffffc00f08947 */ /* 0x004fea000383ffff */
[----:B------:R-:W-:Y:S05]  /*ae60*/  BRA `(.L_x_199) ;  /* 0xffffff8000087947 */ /* 0x000fea000383ffff */
.L_x_53:
[----:B---3--:R-:W-:-:S07]  /*ae70*/  MOV R0, UR4 ;  /* 0x0000000400007c02 */ /* 0x008fce0008000f00 */
.L_x_200:
[----:B-1----:R1:W2:Y:S02]  /*ae80*/  SYNCS.PHASECHK.TRANS64.TRYWAIT P0, [R0+URZ], R3 ;  /* 0x00000003000075a7 */ /* 0x0022a400080011ff */
[----:B--2---:R-:W-:Y:S05]  /*ae90*/  @!P0 NANOSLEEP.SYNCS 0x989680 ;  /* 0x009896800000895d */ /* 0x004fea0003900000 */
[----:B------:R-:W2:Y:S02]  /*aea0*/  @!P0 SYNCS.PHASECHK.TRANS64 P0, [R0+URZ], R3 ;  /* 0x00000003000085a7 */ /* 0x000ea400080010ff */
[----:B--2---:R-:W-:Y:S05]  /*aeb0*/  @!P0 BRA `(.L_x_200) ;  /* 0xfffffffc00f08947 */ /* 0x004fea000383ffff */
[----:B------:R-:W-:Y:S05]  /*aec0*/  BRA `(.L_x_201) ;  /* 0xffffff8000147947 */ /* 0x000fea000383ffff */
.L_x_54:
[----:B---3--:R-:W-:-:S07]  /*aed0*/  MOV R0, UR4 ;  /* 0x0000000400007c02 */ /* 0x008fce0008000f00 */
.L_x_202:
[----:B-1----:R1:W2:Y:S02]  /*aee0*/  SYNCS.PHASECHK.TRANS64.TRYWAIT P0, [R0+URZ], R3 ;  /* 0x00000003000075a7 */ /* 0x0022a400080011ff */
[----:B--2---:R-:W-:Y:S05]  /*aef0*/  @!P0 NANOSLEEP.SYNCS 0x989680 ;  /* 0x009896800000895d */ /* 0x004fea0003900000 */
[----:B------:R-:W2:Y:S02]  /*af00*/  @!P0 SYNCS.PHASECHK.TRANS64 P0, [R0+URZ], R3 ;  /* 0x00000003000085a7 */ /* 0x000ea400080010ff */
[----:B--2---:R-:W-:Y:S05]  /*af10*/  @!P0 BRA `(.L_x_202) ;  /* 0xfffffffc00f08947 */ /* 0x004fea000383ffff */
[----:B------:R-:W-:Y:S05]  /*af20*/  BRA `(.L_x_203) ;  /* 0xffffff8000207947 */ /* 0x000fea000383ffff */
.L_x_55:
[----:B---3--:R-:W-:-:S07]  /*af30*/  MOV R0, UR4 ;  /* 0x0000000400007c02 */ /* 0x008fce0008000f00 */
.L_x_204:
[----:B-1----:R1:W2:Y:S02]  /*af40*/  SYNCS.PHASECHK.TRANS64.TRYWAIT P0, [R0+URZ], R3 ;  /* 0x00000003000075a7 */ /* 0x0022a400080011ff */
[----:B--2---:R-:W-:Y:S05]  /*af50*/  @!P0 NANOSLEEP.SYNCS 0x989680 ;  /* 0x009896800000895d */ /* 0x004fea0003900000 */
[----:B------:R-:W2:Y:S02]  /*af60*/  @!P0 SYNCS.PHASECHK.TRANS64 P0, [R0+URZ], R3 ;  /* 0x00000003000085a7 */ /* 0x000ea400080010ff */
[----:B--2---:R-:W-:Y:S05]  /*af70*/  @!P0 BRA `(.L_x_204) ;  /* 0xfffffffc00f08947 */ /* 0x004fea000383ffff */
[----:B------:R-:W-:Y:S05]  /*af80*/  BRA `(.L_x_205) ;  /* 0xffffff80002c7947 */ /* 0x000fea000383ffff */
.L_x_56:
[----:B---3--:R-:W-:-:S07]  /*af90*/  MOV R0, UR4 ;  /* 0x0000000400007c02 */ /* 0x008fce0008000f00 */
.L_x_206:
[----:B-1----:R1:W2:Y:S02]  /*afa0*/  SYNCS.PHASECHK.TRANS64.TRYWAIT P0, [R0+URZ], R3 ;  /* 0x00000003000075a7 */ /* 0x0022a400080011ff */
[----:B--2---:R-:W-:Y:S05]  /*afb0*/  @!P0 NANOSLEEP.SYNCS 0x989680 ;  /* 0x009896800000895d */ /* 0x004fea0003900000 */
[----:B------:R-:W2:Y:S02]  /*afc0*/  @!P0 SYNCS.PHASECHK.TRANS64 P0, [R0+URZ], R3 ;  /* 0x00000003000085a7 */ /* 0x000ea400080010ff */
[----:B--2---:R-:W-:Y:S05]  /*afd0*/  @!P0 BRA `(.L_x_206) ;  /* 0xfffffffc00f08947 */ /* 0x004fea000383ffff */
[----:B------:R-:W-:Y:S05]  /*afe0*/  BRA `(.L_x_207) ;  /* 0xffffff8000387947 */ /* 0x000fea000383ffff */
.L_x_57:
[----:B---3--:R-:W-:-:S07]  /*aff0*/  MOV R0, UR4 ;  /* 0x0000000400007c02 */ /* 0x008fce0008000f00 */
.L_x_208:
[----:B-1----:R1:W2:Y:S02]  /*b000*/  SYNCS.PHASECHK.TRANS64.TRYWAIT P0, [R0+URZ], R3 ;  /* 0x00000003000075a7 */ /* 0x0022a400080011ff */
[----:B--2---:R-:W-:Y:S05]  /*b010*/  @!P0 NANOSLEEP.SYNCS 0x989680 ;  /* 0x009896800000895d */ /* 0x004fea0003900000 */
[----:B------:R-:W2:Y:S02]  /*b020*/  @!P0 SYNCS.PHASECHK.TRANS64 P0, [R0+URZ], R3 ;  /* 0x00000003000085a7 */ /* 0x000ea400080010ff */
[----:B--2---:R-:W-:Y:S05]  /*b030*/  @!P0 BRA `(.L_x_208) ;  /* 0xfffffffc00f08947 */ /* 0x004fea000383ffff */
[----:B------:R-:W-:Y:S05]  /*b040*/  BRA `(.L_x_209) ;  /* 0xffffff8000447947 */ /* 0x000fea000383ffff */
.L_x_58:
[----:B---3--:R-:W-:-:S07]  /*b050*/  MOV R0, UR4 ;  /* 0x0000000400007c02 */ /* 0x008fce0008000f00 */
.L_x_210:
[----:B-1----:R1:W2:Y:S02]  /*b060*/  SYNCS.PHASECHK.TRANS64.TRYWAIT P0, [R0+URZ], R3 ;  /* 0x00000003000075a7 */ /* 0x0022a400080011ff */
[----:B--2---:R-:W-:Y:S05]  /*b070*/  @!P0 NANOSLEEP.SYNCS 0x989680 ;  /* 0x009896800000895d */ /* 0x004fea0003900000 */
[----:B------:R-:W2:Y:S02]  /*b080*/  @!P0 SYNCS.PHASECHK.TRANS64 P0, [R0+URZ], R3 ;  /* 0x00000003000085a7 */ /* 0x000ea400080010ff */
[----:B--2---:R-:W-:Y:S05]  /*b090*/  @!P0 BRA `(.L_x_210) ;  /* 0xfffffffc00f08947 */ /* 0x004fea000383ffff */
[----:B------:R-:W-:Y:S05]  /*b0a0*/  BRA `(.L_x_211) ;  /* 0xffffff8000507947 */ /* 0x000fea000383ffff */
.L_x_59:
[----:B---3--:R-:W-:-:S07]  /*b0b0*/  MOV R0, UR4 ;  /* 0x0000000400007c02 */ /* 0x008fce0008000f00 */
.L_x_212:
[----:B-1----:R1:W2:Y:S02]  /*b0c0*/  SYNCS.PHASECHK.TRANS64.TRYWAIT P0, [R0+URZ], R3 ;  /* 0x00000003000075a7 */ /* 0x0022a400080011ff */
[----:B--2---:R-:W-:Y:S05]  /*b0d0*/  @!P0 NANOSLEEP.SYNCS 0x989680 ;  /* 0x009896800000895d */ /* 0x004fea0003900000 */
[----:B------:R-:W2:Y:S02]  /*b0e0*/  @!P0 SYNCS.PHASECHK.TRANS64 P0, [R0+URZ], R3 ;  /* 0x00000003000085a7 */ /* 0x000ea400080010ff */
[----:B--2---:R-:W-:Y:S05]  /*b0f0*/  @!P0 BRA `(.L_x_212) ;  /* 0xfffffffc00f08947 */ /* 0x004fea000383ffff */
[----:B------:R-:W-:Y:S05]  /*b100*/  BRA `(.L_x_213) ;  /* 0xffffff80005c7947 */ /* 0x000fea000383ffff */
.L_x_60:
[----:B---3--:R-:W-:-:S07]  /*b110*/  MOV R0, UR4 ;  /* 0x0000000400007c02 */ /* 0x008fce0008000f00 */
.L_x_214:
[----:B-1----:R1:W2:Y:S02]  /*b120*/  SYNCS.PHASECHK.TRANS64.TRYWAIT P0, [R0+URZ], R3 ;  /* 0x00000003000075a7 */ /* 0x0022a400080011ff */
[----:B--2---:R-:W-:Y:S05]  /*b130*/  @!P0 NANOSLEEP.SYNCS 0x989680 ;  /* 0x009896800000895d */ /* 0x004fea0003900000 */
[----:B------:R-:W2:Y:S02]  /*b140*/  @!P0 SYNCS.PHASECHK.TRANS64 P0, [R0+URZ], R3 ;  /* 0x00000003000085a7 */ /* 0x000ea400080010ff */
[----:B--2---:R-:W-:Y:S05]  /*b150*/  @!P0 BRA `(.L_x_214) ;  /* 0xfffffffc00f08947 */ /* 0x004fea000383ffff */
[----:B------:R-:W-:Y:S05]  /*b160*/  BRA `(.L_x_215) ;  /* 0xffffff8000687947 */ /* 0x000fea000383ffff */
.L_x_61:
[----:B---3--:R-:W-:-:S07]  /*b170*/  MOV R0, UR4 ;  /* 0x0000000400007c02 */ /* 0x008fce0008000f00 */
.L_x_216:
[----:B-1----:R1:W2:Y:S02]  /*b180*/  SYNCS.PHASECHK.TRANS64.TRYWAIT P0, [R0+URZ], R3 ;  /* 0x00000003000075a7 */ /* 0x0022a400080011ff */
[----:B--2---:R-:W-:Y:S05]  /*b190*/  @!P0 NANOSLEEP.SYNCS 0x989680 ;  /* 0x009896800000895d */ /* 0x004fea0003900000 */
[----:B------:R-:W2:Y:S02]  /*b1a0*/  @!P0 SYNCS.PHASECHK.TRANS64 P0, [R0+URZ], R3 ;  /* 0x00000003000085a7 */ /* 0x000ea400080010ff */
[----:B--2---:R-:W-:Y:S05]  /*b1b0*/  @!P0 BRA `(.L_x_216) ;  /* 0xfffffffc00f08947 */ /* 0x004fea000383ffff */
[----:B------:R-:W-:Y:S05]  /*b1c0*/  BRA `(.L_x_217) ;  /* 0xffffff8000747947 */ /* 0x000fea000383ffff */
.L_x_62:
[----:B---3--:R-:W-:-:S07]  /*b1d0*/  MOV R0, UR4 ;  /* 0x0000000400007c02 */ /* 0x008fce0008000f00 */
.L_x_218:
[----:B-1----:R1:W2:Y:S02]  /*b1e0*/  SYNCS.PHASECHK.TRANS64.TRYWAIT P0, [R0+URZ], R3 ;  /* 0x00000003000075a7 */ /* 0x0022a400080011ff */
[----:B--2---:R-:W-:Y:S05]  /*b1f0*/  @!P0 NANOSLEEP.SYNCS 0x989680 ;  /* 0x009896800000895d */ /* 0x004fea0003900000 */
[----:B------:R-:W2:Y:S02]  /*b200*/  @!P0 SYNCS.PHASECHK.TRANS64 P0, [R0+URZ], R3 ;  /* 0x00000003000085a7 */ /* 0x000ea400080010ff */
[----:B--2---:R-:W-:Y:S05]  /*b210*/  @!P0 BRA `(.L_x_218) ;  /* 0xfffffffc00f08947 */ /* 0x004fea000383ffff */
[----:B------:R-:W-:Y:S05]  /*b220*/  BRA `(.L_x_219) ;  /* 0xffffff8000807947 */ /* 0x000fea000383ffff */
.L_x_63:
[----:B---3--:R-:W-:-:S07]  /*b230*/  MOV R0, UR4 ;  /* 0x0000000400007c02 */ /* 0x008fce0008000f00 */
.L_x_220:
[----:B-1----:R1:W2:Y:S02]  /*b240*/  SYNCS.PHASECHK.TRANS64.TRYWAIT P0, [R0+URZ], R3 ;  /* 0x00000003000075a7 */ /* 0x0022a400080011ff */
[----:B--2---:R-:W-:Y:S05]  /*b250*/  @!P0 NANOSLEEP.SYNCS 0x989680 ;  /* 0x009896800000895d */ /* 0x004fea0003900000 */
[----:B------:R-:W2:Y:S02]  /*b260*/  @!P0 SYNCS.PHASECHK.TRANS64 P0, [R0+URZ], R3 ;  /* 0x00000003000085a7 */ /* 0x000ea400080010ff */
[----:B--2---:R-:W-:Y:S05]  /*b270*/  @!P0 BRA `(.L_x_220) ;  /* 0xfffffffc00f08947 */ /* 0x004fea000383ffff */
[----:B------:R-:W-:Y:S05]  /*b280*/  BRA `(.L_x_221) ;  /* 0xffffff80008c7947 */ /* 0x000fea000383ffff */
.L_x_64:
[----:B---3--:R-:W-:-:S07]  /*b290*/  MOV R0, UR4 ;  /* 0x0000000400007c02 */ /* 0x008fce0008000f00 */
.L_x_222:
[----:B-1----:R1:W2:Y:S02]  /*b2a0*/  SYNCS.PHASECHK.TRANS64.TRYWAIT P0, [R0+URZ], R3 ;  /* 0x00000003000075a7 */ /* 0x0022a400080011ff */
[----:B--2---:R-:W-:Y:S05]  /*b2b0*/  @!P0 NANOSLEEP.SYNCS 0x989680 ;  /* 0x009896800000895d */ /* 0x004fea0003900000 */
[----:B------:R-:W2:Y:S02]  /*b2c0*/  @!P0 SYNCS.PHASECHK.TRANS64 P0, [R0+URZ], R3 ;  /* 0x00000003000085a7 */ /* 0x000ea400080010ff */
[----:B--2---:R-:W-:Y:S05]  /*b2d0*/  @!P0 BRA `(.L_x_222) ;  /* 0xfffffffc00f08947 */ /* 0x004fea000383ffff */
[----:B------:R-:W-:Y:S05]  /*b2e0*/  BRA `(.L_x_223) ;  /* 0xffffff8000987947 */ /* 0x000fea000383ffff */
.L_x_65:
[----:B---3--:R-:W-:-:S07]  /*b2f0*/  MOV R0, UR4 ;  /* 0x0000000400007c02 */ /* 0x008fce0008000f00 */
.L_x_224:
[----:B-1----:R1:W2:Y:S02]  /*b300*/  SYNCS.PHASECHK.TRANS64.TRYWAIT P0, [R0+URZ], R3 ;  /* 0x00000003000075a7 */ /* 0x0022a400080011ff */
[----:B--2---:R-:W-:Y:S05]  /*b310*/  @!P0 NANOSLEEP.SYNCS 0x989680 ;  /* 0x009896800000895d */ /* 0x004fea0003900000 */
[----:B------:R-:W2:Y:S02]  /*b320*/  @!P0 SYNCS.PHASECHK.TRANS64 P0, [R0+URZ], R3 ;  /* 0x00000003000085a7 */ /* 0x000ea400080010ff */
[----:B--2---:R-:W-:Y:S05]  /*b330*/  @!P0 BRA `(.L_x_224) ;  /* 0xfffffffc00f08947 */ /* 0x004fea000383ffff */
[----:B------:R-:W-:Y:S05]  /*b340*/  BRA `(.L_x_225) ;  /* 0xffffff8000a47947 */ /* 0x000fea000383ffff */
.L_x_66:
[----:B---3--:R-:W-:-:S07]  /*b350*/  MOV R0, UR4 ;  /* 0x0000000400007c02 */ /* 0x008fce0008000f00 */
.L_x_226:
[----:B-1----:R1:W2:Y:S02]  /*b360*/  SYNCS.PHASECHK.TRANS64.TRYWAIT P0, [R0+URZ], R3 ;  /* 0x00000003000075a7 */ /* 0x0022a400080011ff */
[----:B--2---:R-:W-:Y:S05]  /*b370*/  @!P0 NANOSLEEP.SYNCS 0x989680 ;  /* 0x009896800000895d */ /* 0x004fea0003900000 */
[----:B------:R-:W2:Y:S02]  /*b380*/  @!P0 SYNCS.PHASECHK.TRANS64 P0, [R0+URZ], R3 ;  /* 0x00000003000085a7 */ /* 0x000ea400080010ff */
[----:B--2---:R-:W-:Y:S05]  /*b390*/  @!P0 BRA `(.L_x_226) ;  /* 0xfffffffc00f08947 */ /* 0x004fea000383ffff */
[----:B------:R-:W-:Y:S05]  /*b3a0*/  BRA `(.L_x_227) ;  /* 0xffffff8000b07947 */ /* 0x000fea000383ffff */
.L_x_67:
[----:B---3--:R-:W-:-:S07]  /*b3b0*/  MOV R0, UR4 ;  /* 0x0000000400007c02 */ /* 0x008fce0008000f00 */
.L_x_228:
[----:B-1----:R1:W2:Y:S02]  /*b3c0*/  SYNCS.PHASECHK.TRANS64.TRYWAIT P0, [R0+URZ], R3 ;  /* 0x00000003000075a7 */ /* 0x0022a400080011ff */
[----:B--2---:R-:W-:Y:S05]  /*b3d0*/  @!P0 NANOSLEEP.SYNCS 0x989680 ;  /* 0x009896800000895d */ /* 0x004fea0003900000 */
[----:B------:R-:W2:Y:S02]  /*b3e0*/  @!P0 SYNCS.PHASECHK.TRANS64 P0, [R0+URZ], R3 ;  /* 0x00000003000085a7 */ /* 0x000ea400080010ff */
[----:B--2---:R-:W-:Y:S05]  /*b3f0*/  @!P0 BRA `(.L_x_228) ;  /* 0xfffffffc00f08947 */ /* 0x004fea000383ffff */
[----:B------:R-:W-:Y:S05]  /*b400*/  BRA `(.L_x_229) ;  /* 0xffffff8000bc7947 */ /* 0x000fea000383ffff */
.L_x_68:
[----:B---3--:R-:W-:-:S07]  /*b410*/  MOV R0, UR4 ;  /* 0x0000000400007c02 */ /* 0x008fce0008000f00 */
.L_x_230:
[----:B-1----:R1:W2:Y:S02]  /*b420*/  SYNCS.PHASECHK.TRANS64.TRYWAIT P0, [R0+URZ], R3 ;  /* 0x00000003000075a7 */ /* 0x0022a400080011ff */
[----:B--2---:R-:W-:Y:S05]  /*b430*/  @!P0 NANOSLEEP.SYNCS 0x989680 ;  /* 0x009896800000895d */ /* 0x004fea0003900000 */
[----:B------:R-:W2:Y:S02]  /*b440*/  @!P0 SYNCS.PHASECHK.TRANS64 P0, [R0+URZ], R3 ;  /* 0x00000003000085a7 */ /* 0x000ea400080010ff */
[----:B--2---:R-:W-:Y:S05]  /*b450*/  @!P0 BRA `(.L_x_230) ;  /* 0xfffffffc00f08947 */ /* 0x004fea000383ffff */
[----:B------:R-:W-:Y:S05]  /*b460*/  BRA `(.L_x_231) ;  /* 0xffffff8000c87947 */ /* 0x000fea000383ffff */
.L_x_69:
[----:B---3--:R-:W-:-:S07]  /*b470*/  MOV R0, UR4 ;  /* 0x0000000400007c02 */ /* 0x008fce0008000f00 */
.L_x_232:
[----:B-1----:R1:W2:Y:S02]  /*b480*/  SYNCS.PHASECHK.TRANS64.TRYWAIT P0, [R0+URZ], R3 ;  /* 0x00000003000075a7 */ /* 0x0022a400080011ff */
[----:B--2---:R-:W-:Y:S05]  /*b490*/  @!P0 NANOSLEEP.SYNCS 0x989680 ;  /* 0x009896800000895d */ /* 0x004fea0003900000 */
[----:B------:R-:W2:Y:S02]  /*b4a0*/  @!P0 SYNCS.PHASECHK.TRANS64 P0, [R0+URZ], R3 ;  /* 0x00000003000085a7 */ /* 0x000ea400080010ff */
[----:B--2---:R-:W-:Y:S05]  /*b4b0*/  @!P0 BRA `(.L_x_232) ;  /* 0xfffffffc00f08947 */ /* 0x004fea000383ffff */
[----:B------:R-:W-:Y:S05]  /*b4c0*/  BRA `(.L_x_233) ;  /* 0xffffff8000d47947 */ /* 0x000fea000383ffff */
.L_x_70:
[----:B---3--:R-:W-:-:S07]  /*b4d0*/  MOV R0, UR4 ;  /* 0x0000000400007c02 */ /* 0x008fce0008000f00 */
.L_x_234:
[----:B-1----:R1:W2:Y:S02]  /*b4e0*/  SYNCS.PHASECHK.TRANS64.TRYWAIT P0, [R0+URZ], R3 ;  /* 0x00000003000075a7 */ /* 0x0022a400080011ff */
[----:B--2---:R-:W-:Y:S05]  /*b4f0*/  @!P0 NANOSLEEP.SYNCS 0x989680 ;  /* 0x009896800000895d */ /* 0x004fea0003900000 */
[----:B------:R-:W2:Y:S02]  /*b500*/  @!P0 SYNCS.PHASECHK.TRANS64 P0, [R0+URZ], R3 ;  /* 0x00000003000085a7 */ /* 0x000ea400080010ff */
[----:B--2---:R-:W-:Y:S05]  /*b510*/  @!P0 BRA `(.L_x_234) ;  /* 0xfffffffc00f08947 */ /* 0x004fea000383ffff */
[----:B------:R-:W-:Y:S05]  /*b520*/  BRA `(.L_x_235) ;  /* 0xffffff8000e07947 */ /* 0x000fea000383ffff */
.L_x_71:
[----:B---3--:R-:W-:-:S07]  /*b530*/  MOV R0, UR4 ;  /* 0x0000000400007c02 */ /* 0x008fce0008000f00 */
.L_x_236:
[----:B-1----:R1:W2:Y:S02]  /*b540*/  SYNCS.PHASECHK.TRANS64.TRYWAIT P0, [R0+URZ], R3 ;  /* 0x00000003000075a7 */ /* 0x0022a400080011ff */
[----:B--2---:R-:W-:Y:S05]  /*b550*/  @!P0 NANOSLEEP.SYNCS 0x989680 ;  /* 0x009896800000895d */ /* 0x004fea0003900000 */
[----:B------:R-:W2:Y:S02]  /*b560*/  @!P0 SYNCS.PHASECHK.TRANS64 P0, [R0+URZ], R3 ;  /* 0x00000003000085a7 */ /* 0x000ea400080010ff */
[----:B--2---:R-:W-:Y:S05]  /*b570*/  @!P0 BRA `(.L_x_236) ;  /* 0xfffffffc00f08947 */ /* 0x004fea000383ffff */
[----:B------:R-:W-:Y:S05]  /*b580*/  BRA `(.L_x_237) ;  /* 0xffffff8000ec7947 */ /* 0x000fea000383ffff */
.L_x_72:
[----:B---3--:R-:W-:-:S07]  /*b590*/  MOV R0, UR4 ;  /* 0x0000000400007c02 */ /* 0x008fce0008000f00 */
.L_x_238:
[----:B-1----:R1:W2:Y:S02]  /*b5a0*/  SYNCS.PHASECHK.TRANS64.TRYWAIT P0, [R0+URZ], R3 ;  /* 0x00000003000075a7 */ /* 0x0022a400080011ff */
[----:B--2---:R-:W-:Y:S05]  /*b5b0*/  @!P0 NANOSLEEP.SYNCS 0x989680 ;  /* 0x009896800000895d */ /* 0x004fea0003900000 */
[----:B------:R-:W2:Y:S02]  /*b5c0*/  @!P0 SYNCS.PHASECHK.TRANS64 P0, [R0+URZ], R3 ;  /* 0x00000003000085a7 */ /* 0x000ea400080010ff */
[----:B--2---:R-:W-:Y:S05]  /*b5d0*/  @!P0 BRA `(.L_x_238) ;  /* 0xfffffffc00f08947 */ /* 0x004fea000383ffff */
[----:B------:R-:W-:Y:S05]  /*b5e0*/  BRA `(.L_x_239) ;  /* 0xffffff8000f87947 */ /* 0x000fea000383ffff */
.L_x_73:
[----:B---3--:R-:W-:-:S07]  /*b5f0*/  MOV R0, UR4 ;  /* 0x0000000400007c02 */ /* 0x008fce0008000f00 */
.L_x_240:
[----:B-1----:R1:W2:Y:S02]  /*b600*/  SYNCS.PHASECHK.TRANS64.TRYWAIT P0, [R0+URZ], R3 ;  /* 0x00000003000075a7 */ /* 0x0022a400080011ff */
[----:B--2---:R-:W-:Y:S05]  /*b610*/  @!P0 NANOSLEEP.SYNCS 0x989680 ;  /* 0x009896800000895d */ /* 0x004fea0003900000 */
[----:B------:R-:W2:Y:S02]  /*b620*/  @!P0 SYNCS.PHASECHK.TRANS64 P0, [R0+URZ], R3 ;  /* 0x00000003000085a7 */ /* 0x000ea400080010ff */
[----:B--2---:R-:W-:Y:S05]  /*b630*/  @!P0 BRA `(.L_x_240) ;  /* 0xfffffffc00f08947 */ /* 0x004fea000383ffff */
[----:B------:R-:W-:Y:S05]  /*b640*/  BRA `(.L_x_241) ;  /* 0xffffff8400047947 */ /* 0x000fea000383ffff */
.L_x_74:
[----:B---3--:R-:W-:-:S07]  /*b650*/  MOV R0, UR4 ;  /* 0x0000000400007c02 */ /* 0x008fce0008000f00 */
.L_x_242:
[----:B-1----:R1:W2:Y:S02]  /*b660*/  SYNCS.PHASECHK.TRANS64.TRYWAIT P0, [R0+URZ], R3 ;  /* 0x00000003000075a7 */ /* 0x0022a400080011ff */
[----:B--2---:R-:W-:Y:S05]  /*b670*/  @!P0 NANOSLEEP.SYNCS 0x989680 ;  /* 0x009896800000895d */ /* 0x004fea0003900000 */
[----:B------:R-:W2:Y:S02]  /*b680*/  @!P0 SYNCS.PHASECHK.TRANS64 P0, [R0+URZ], R3 ;  /* 0x00000003000085a7 */ /* 0x000ea400080010ff */
[----:B--2---:R-:W-:Y:S05]  /*b690*/  @!P0 BRA `(.L_x_242) ;  /* 0xfffffffc00f08947 */ /* 0x004fea000383ffff */
[----:B------:R-:W-:Y:S05]  /*b6a0*/  BRA `(.L_x_243) ;  /* 0xffffff8400107947 */ /* 0x000fea000383ffff */
.L_x_77:
[----:B-1----:R1:W2:Y:S02]  /*b6b0*/  SYNCS.PHASECHK.TRANS64.TRYWAIT P0, [R0+URZ+0x2b0], R4 ;  /* 0x0002b004000075a7 */ /* 0x0022a400080011ff */
[----:B--2---:R-:W-:Y:S05]  /*b6c0*/  @!P0 NANOSLEEP.SYNCS 0x989680 ;  /* 0x009896800000895d */ /* 0x004fea0003900000 */
[----:B------:R-:W2:Y:S02]  /*b6d0*/  @!P0 SYNCS.PHASECHK.TRANS64 P0, [R0+URZ+0x2b0], R4 ;  /* 0x0002b004000085a7 */ /* 0x000ea400080010ff */
[----:B--2---:R-:W-:Y:S05]  /*b6e0*/  @!P0 BRA `(.L_x_77) ;  /* 0xfffffffc00f08947 */ /* 0x004fea000383ffff */
[----:B------:R-:W-:Y:S05]  /*b6f0*/  BRA `(.L_x_244) ;  /* 0xffffff8400707947 */ /* 0x000fea000383ffff */
.L_x_78:
[----:B------:R-:W-:-:S07]  /*b700*/  MOV R0, UR5 ;  /* 0x0000000500007c02 */ /* 0x000fce0008000f00 */
.L_x_245:
[----:B-1----:R1:W2:Y:S02]  /*b710*/  SYNCS.PHASECHK.TRANS64.TRYWAIT P0, [R0+URZ+0x260], R5 ;  /* 0x00026005000075a7 */ /* 0x0022a400080011ff */
[----:B--2---:R-:W-:Y:S05]  /*b720*/  @!P0 NANOSLEEP.SYNCS 0x989680 ;  /* 0x009896800000895d */ /* 0x004fea0003900000 */
[----:B------:R-:W2:Y:S02]  /*b730*/  @!P0 SYNCS.PHASECHK.TRANS64 P0, [R0+URZ+0x260], R5 ;  /* 0x00026005000085a7 */ /* 0x000ea400080010ff */
[----:B--2---:R-:W-:Y:S05]  /*b740*/  @!P0 BRA `(.L_x_245) ;  /* 0xfffffffc00f08947 */ /* 0x004fea000383ffff */
[----:B------:R-:W-:Y:S05]  /*b750*/  BRA `(.L_x_246) ;  /* 0xffffff8400807947 */ /* 0x000fea000383ffff */
.L_x_79:
[----:B-1----:R1:W2:Y:S02]  /*b760*/  SYNCS.PHASECHK.TRANS64.TRYWAIT P1, [R0+URZ+0x250], R4 ;  /* 0x00025004000075a7 */ /* 0x0022a400080211ff */
[----:B--2---:R-:W-:Y:S05]  /*b770*/  @!P1 NANOSLEEP.SYNCS 0x989680 ;  /* 0x009896800000995d */ /* 0x004fea0003900000 */
[----:B------:R-:W2:Y:S02]  /*b780*/  @!P1 SYNCS.PHASECHK.TRANS64 P1, [R0+URZ+0x250], R4 ;  /* 0x00025004000095a7 */ /* 0x000ea400080210ff */
[----:B--2---:R-:W-:Y:S05]  /*b790*/  @!P1 BRA `(.L_x_79) ;  /* 0xfffffffc00f09947 */ /* 0x004fea000383ffff */
[----:B------:R-:W-:Y:S05]  /*b7a0*/  BRA `(.L_x_247) ;  /* 0xffffff8400b07947 */ /* 0x000fea000383ffff */
.L_x_82:
[----:B------:R-:W-:-:S07]  /*b7b0*/  MOV R0, UR5 ;  /* 0x0000000500007c02 */ /* 0x000fce0008000f00 */
.L_x_248:
[----:B-1----:R1:W2:Y:S02]  /*b7c0*/  SYNCS.PHASECHK.TRANS64.TRYWAIT P0, [R0+URZ+0x260], R2 ;  /* 0x00026002000075a7 */ /* 0x0022a400080011ff */
[----:B--2---:R-:W-:Y:S05]  /*b7d0*/  @!P0 NANOSLEEP.SYNCS 0x989680 ;  /* 0x009896800000895d */ /* 0x004fea0003900000 */
[----:B------:R-:W2:Y:S02]  /*b7e0*/  @!P0 SYNCS.PHASECHK.TRANS64 P0, [R0+URZ+0x260], R2 ;  /* 0x00026002000085a7 */ /* 0x000ea400080010ff */
[----:B--2---:R-:W-:Y:S05]  /*b7f0*/  @!P0 BRA `(.L_x_248) ;  /* 0xfffffffc00f08947 */ /* 0x004fea000383ffff */
[----:B------:R-:W-:Y:S05]  /*b800*/  BRA `(.L_x_81) ;  /* 0xffffff8800047947 */ /* 0x000fea000383ffff */
.L_x_91:
[----:B-1----:R-:W-:-:S04]  /*b810*/  MOV R4, UR6 ;  /* 0x0000000600047c02 */ /* 0x002fc80008000f00 */
[----:B------:R1:W2:Y:S03]  /*b820*/  SYNCS.PHASECHK.TRANS64.TRYWAIT P0, [R4+URZ+0x8], R5 ;  /* 0x00000805040075a7 */ /* 0x0002a600080011ff */
[----:B--2---:R-:W-:Y:S05]  /*b830*/  @!P0 NANOSLEEP.SYNCS 0x989680 ;  /* 0x009896800000895d */ /* 0x004fea0003900000 */
[----:B------:R-:W2:Y:S02]  /*b840*/  @!P0 SYNCS.PHASECHK.TRANS64 P0, [R4+URZ+0x8], R5 ;  /* 0x00000805040085a7 */ /* 0x000ea400080010ff */
[----:B--2---:R-:W-:Y:S05]  /*b850*/  @!P0 BRA `(.L_x_91) ;  /* 0xfffffffc00ec8947 */ /* 0x004fea000383ffff */
[----:B------:R-:W-:Y:S05]  /*b860*/  BRA `(.L_x_90) ;  /* 0xffffff8800b87947 */ /* 0x000fea000383ffff */
.L_x_93:
[----:B------:R-:W-:Y:S01]  /*b870*/  BSSY B0, `(.L_x_249) ;  /* 0x0000006000007945 */ /* 0x000fe20003800000 */
[----:B------:R-:W-:-:S07]  /*b880*/  MOV R15, 0xffffffff ;  /* 0xffffffff000f7802 */ /* 0x000fce0000000f00 */
[----:B-1---5:R-:W-:Y:S05]  /*b890*/  WARPSYNC.COLLECTIVE R15, `(.L_x_250) ;  /* 0x000000000f0c7348 */ /* 0x022fea0003c00000 */
[----:B------:R-:W-:Y:S02]  /*b8a0*/  ELECT P6, UR79, PT ;  /* 0x00000000004f782f */ /* 0x000fe400038c0000 */
[----:B------:R-:W-:Y:S01]  /*b8b0*/  MOV R14, UR79 ;  /* 0x0000004f000e7c02 */ /* 0x000fe20008000f00 */
[----:B-1---5:R-:W-:Y:S10]  /*b8c0*/  ENDCOLLECTIVE ;  /* 0x000000000000791b */ /* 0x022ff40003800000 */
.L_x_250:
[----:B------:R-:W-:Y:S05]  /*b8d0*/  BSYNC B0 ;  /* 0x0000000000007941 */ /* 0x000fea0003800000 */
.L_x_249:
[----:B------:R-:W-:Y:S05]  /*b8e0*/  BRA `(.L_x_251) ;  /* 0xffffff8800e87947 */ /* 0x000fea000383ffff */
.L_x_95:
[----:B-1----:R-:W-:-:S04]  /*b8f0*/  MOV R2, UR6 ;  /* 0x0000000600027c02 */ /* 0x002fc80008000f00 */
[----:B------:R1:W2:Y:S03]  /*b900*/  SYNCS.PHASECHK.TRANS64.TRYWAIT P0, [R2+URZ+0x8], R3 ;  /* 0x00000803020075a7 */ /* 0x0002a600080011ff */
[----:B--2---:R-:W-:Y:S05]  /*b910*/  @!P0 NANOSLEEP.SYNCS 0x989680 ;  /* 0x009896800000895d */ /* 0x004fea0003900000 */
[----:B------:R-:W2:Y:S02]  /*b920*/  @!P0 SYNCS.PHASECHK.TRANS64 P0, [R2+URZ+0x8], R3 ;  /* 0x00000803020085a7 */ /* 0x000ea400080010ff */
[----:B--2---:R-:W-:Y:S05]  /*b930*/  @!P0 BRA `(.L_x_95) ;  /* 0xfffffffc00ec8947 */ /* 0x004fea000383ffff */
[----:B------:R-:W-:Y:S05]  /*b940*/  BRA `(.L_x_94) ;  /* 0xffffff8800ec7947 */ /* 0x000fea000383ffff */
.L_x_96:
[----:B-1----:R1:W2:Y:S02]  /*b950*/  SYNCS.PHASECHK.TRANS64.TRYWAIT P0, [R0+URZ+0x250], R4 ;  /* 0x00025004000075a7 */ /* 0x0022a400080011ff */
[----:B--2---:R-:W-:Y:S05]  /*b960*/  @!P0 NANOSLEEP.SYNCS 0x989680 ;  /* 0x009896800000895d */ /* 0x004fea0003900000 */
[----:B------:R-:W2:Y:S02]  /*b970*/  @!P0 SYNCS.PHASECHK.TRANS64 P0, [R0+URZ+0x250], R4 ;  /* 0x00025004000085a7 */ /* 0x000ea400080010ff */
[----:B--2---:R-:W-:Y:S05]  /*b980*/  @!P0 BRA `(.L_x_96) ;  /* 0xfffffffc00f08947 */ /* 0x004fea000383ffff */
[----:B------:R-:W-:Y:S05]  /*b990*/  BRA `(.L_x_252) ;  /* 0xffffff8c00c07947 */ /* 0x000fea000383ffff */
.L_x_98:
[----:B------:R-:W-:-:S07]  /*b9a0*/  MOV R0, UR11 ;  /* 0x0000000b00007c02 */ /* 0x000fce0008000f00 */
.L_x_253:
[----:B-1----:R1:W2:Y:S02]  /*b9b0*/  SYNCS.PHASECHK.TRANS64.TRYWAIT P0, [R0+URZ+0x290], R4 ;  /* 0x00029004000075a7 */ /* 0x0022a400080011ff */
[----:B--2---:R-:W-:Y:S05]  /*b9c0*/  @!P0 NANOSLEEP.SYNCS 0x989680 ;  /* 0x009896800000895d */ /* 0x004fea0003900000 */
[----:B------:R-:W2:Y:S02]  /*b9d0*/  @!P0 SYNCS.PHASECHK.TRANS64 P0, [R0+URZ+0x290], R4 ;  /* 0x00029004000085a7 */ /* 0x000ea400080010ff */
[----:B--2---:R-:W-:Y:S05]  /*b9e0*/  @!P0 BRA `(.L_x_253) ;  /* 0xfffffffc00f08947 */ /* 0x004fea000383ffff */
[----:B------:R-:W-:Y:S05]  /*b9f0*/  BRA `(.L_x_254) ;  /* 0xffffff9000087947 */ /* 0x000fea000383ffff */
.L_x_101:
[----:B------:R-:W-:Y:S07]  /*ba00*/  MOV R0, UR9 ;  /* 0x0000000900007c02 */ /* 0x000fee0008000f00 */
.L_x_255:
[----:B-1----:R1:W2:Y:S02]  /*ba10*/  SYNCS.PHASECHK.TRANS64.TRYWAIT P0, [R0+URZ], R4 ;  /* 0x00000004000075a7 */ /* 0x0022a400080011ff */
[----:B--2---:R-:W-:Y:S05]  /*ba20*/  @!P0 NANOSLEEP.SYNCS 0x989680 ;  /* 0x009896800000895d */ /* 0x004fea0003900000 */
[----:B------:R-:W2:Y:S02]  /*ba30*/  @!P0 SYNCS.PHASECHK.TRANS64 P0, [R0+URZ], R4 ;  /* 0x00000004000085a7 */ /* 0x000ea400080010ff */
[----:B--2---:R-:W-:Y:S05]  /*ba40*/  @!P0 BRA `(.L_x_255) ;  /* 0xfffffffc00f08947 */ /* 0x004fea000383ffff */
[----:B------:R-:W-:Y:S05]  /*ba50*/  BRA `(.L_x_100) ;  /* 0xffffff9000207947 */ /* 0x000fea000383ffff */
.L_x_105:
[----:B-1----:R-:W-:-:S07]  /*ba60*/  MOV R0, UR7 ;  /* 0x0000000700007c02 */ /* 0x002fce0008000f00 */
.L_x_256:
[----:B-1----:R1:W2:Y:S02]  /*ba70*/  SYNCS.PHASECHK.TRANS64.TRYWAIT P0, [R0+URZ], R2 ;  /* 0x00000002000075a7 */ /* 0x0022a400080011ff */
[----:B--2---:R-:W-:Y:S05]  /*ba80*/  @!P0 NANOSLEEP.SYNCS 0x989680 ;  /* 0x009896800000895d */ /* 0x004fea0003900000 */
[----:B------:R-:W2:Y:S02]  /*ba90*/  @!P0 SYNCS.PHASECHK.TRANS64 P0, [R0+URZ], R2 ;  /* 0x00000002000085a7 */ /* 0x000ea400080010ff */
[----:B--2---:R-:W-:Y:S05]  /*baa0*/  @!P0 BRA `(.L_x_256) ;  /* 0xfffffffc00f08947 */ /* 0x004fea000383ffff */
[----:B------:R-:W-:Y:S05]  /*bab0*/  BRA `(.L_x_257) ;  /* 0xffffff9000d87947 */ /* 0x000fea000383ffff */
.L_x_106:
[----:B------:R-:W-:-:S07]  /*bac0*/  MOV R0, UR7 ;  /* 0x0000000700007c02 */ /* 0x000fce0008000f00 */
.L_x_258:
[----:B-1----:R1:W2:Y:S02]  /*bad0*/  SYNCS.PHASECHK.TRANS64.TRYWAIT P0, [R0+URZ], R3 ;  /* 0x00000003000075a7 */ /* 0x0022a400080011ff */
[----:B--2---:R-:W-:Y:S05]  /*bae0*/  @!P0 NANOSLEEP.SYNCS 0x989680 ;  /* 0x009896800000895d */ /* 0x004fea0003900000 */
[----:B------:R-:W2:Y:S02]  /*baf0*/  @!P0 SYNCS.PHASECHK.TRANS64 P0, [R0+URZ], R3 ;  /* 0x00000003000085a7 */ /* 0x000ea400080010ff */
[----:B--2---:R-:W-:Y:S05]  /*bb00*/  @!P0 BRA `(.L_x_258) ;  /* 0xfffffffc00f08947 */ /* 0x004fea000383ffff */
[----:B------:R-:W-:Y:S05]  /*bb10*/  BRA `(.L_x_259) ;  /* 0xffffff9000e47947 */ /* 0x000fea000383ffff */
.L_x_107:
[----:B------:R-:W-:-:S07]  /*bb20*/  MOV R0, UR7 ;  /* 0x0000000700007c02 */ /* 0x000fce0008000f00 */
.L_x_260:
[----:B-1----:R1:W2:Y:S02]  /*bb30*/  SYNCS.PHASECHK.TRANS64.TRYWAIT P0, [R0+URZ], R3 ;  /* 0x00000003000075a7 */ /* 0x0022a400080011ff */
[----:B--2---:R-:W-:Y:S05]  /*bb40*/  @!P0 NANOSLEEP.SYNCS 0x989680 ;  /* 0x009896800000895d */ /* 0x004fea0003900000 */
[----:B------:R-:W2:Y:S02]  /*bb50*/  @!P0 SYNCS.PHASECHK.TRANS64 P0, [R0+URZ], R3 ;  /* 0x00000003000085a7 */ /* 0x000ea400080010ff */
[----:B--2---:R-:W-:Y:S05]  /*bb60*/  @!P0 BRA `(.L_x_260) ;  /* 0xfffffffc00f08947 */ /* 0x004fea000383ffff */
[----:B------:R-:W-:Y:S05]  /*bb70*/  BRA `(.L_x_261) ;  /* 0xffffff9000f07947 */ /* 0x000fea000383ffff */
.L_x_110:
[----:B------:R-:W-:-:S07]  /*bb80*/  MOV R0, UR8 ;  /* 0x0000000800007c02 */ /* 0x000fce0008000f00 */
.L_x_262:
[----:B-1----:R1:W2:Y:S02]  /*bb90*/  SYNCS.PHASECHK.TRANS64.TRYWAIT P1, [R0+URZ+0x2d0], R2 ;  /* 0x0002d002000075a7 */ /* 0x0022a400080211ff */
[----:B--2---:R-:W-:Y:S05]  /*bba0*/  @!P1 NANOSLEEP.SYNCS 0x989680 ;  /* 0x009896800000995d */ /* 0x004fea0003900000 */
[----:B------:R-:W2:Y:S02]  /*bbb0*/  @!P1 SYNCS.PHASECHK.TRANS64 P1, [R0+URZ+0x2d0], R2 ;  /* 0x0002d002000095a7 */ /* 0x000ea400080210ff */
[----:B--2---:R-:W-:Y:S05]  /*bbc0*/  @!P1 BRA `(.L_x_262) ;  /* 0xfffffffc00f09947 */ /* 0x004fea000383ffff */
[----:B------:R-:W-:Y:S05]  /*bbd0*/  BRA `(.L_x_263) ;  /* 0xffffff94003c7947 */ /* 0x000fea000383ffff */
.L_x_115:
[----:B--2---:R2:W4:Y:S02]  /*bbe0*/  SYNCS.PHASECHK.TRANS64.TRYWAIT P0, [R0+URZ+0x250], R2 ;  /* 0x00025002000075a7 */ /* 0x00452400080011ff */
[----:B----4-:R-:W-:Y:S05]  /*bbf0*/  @!P0 NANOSLEEP.SYNCS 0x989680 ;  /* 0x009896800000895d */ /* 0x010fea0003900000 */
[----:B------:R-:W4:Y:S02]  /*bc00*/  @!P0 SYNCS.PHASECHK.TRANS64 P0, [R0+URZ+0x250], R2 ;  /* 0x00025002000085a7 */ /* 0x000f2400080010ff */
[----:B----4-:R-:W-:Y:S05]  /*bc10*/  @!P0 BRA `(.L_x_115) ;  /* 0xfffffffc00f08947 */ /* 0x010fea000383ffff */
[----:B------:R-:W-:Y:S05]  /*bc20*/  BRA `(.L_x_264) ;  /* 0xffffff9800507947 */ /* 0x000fea000383ffff */
.L_x_118:
[----:B------:R-:W-:Y:S07]  /*bc30*/  MOV R0, UR7 ;  /* 0x0000000700007c02 */ /* 0x000fee0008000f00 */
.L_x_265:
[----:B--2---:R2:W4:Y:S02]  /*bc40*/  SYNCS.PHASECHK.TRANS64.TRYWAIT P0, [R0+URZ+0x248], R2 ;  /* 0x00024802000075a7 */ /* 0x00452400080011ff */
[----:B----4-:R-:W-:Y:S05]  /*bc50*/  @!P0 NANOSLEEP.SYNCS 0x989680 ;  /* 0x009896800000895d */ /* 0x010fea0003900000 */
[----:B------:R-:W4:Y:S02]  /*bc60*/  @!P0 SYNCS.PHASECHK.TRANS64 P0, [R0+URZ+0x248], R2 ;  /* 0x00024802000085a7 */ /* 0x000f2400080010ff */
[----:B----4-:R-:W-:Y:S05]  /*bc70*/  @!P0 BRA `(.L_x_265) ;  /* 0xfffffffc00f08947 */ /* 0x010fea000383ffff */
[----:B------:R-:W-:Y:S05]  /*bc80*/  BRA `(.L_x_117) ;  /* 0xffffff9c00307947 */ /* 0x000fea000383ffff */
.L_x_121:
[----:B------:R-:W-:Y:S07]  /*bc90*/  MOV R0, UR7 ;  /* 0x0000000700007c02 */ /* 0x000fee0008000f00 */
.L_x_266:
[----:B-1----:R1:W2:Y:S02]  /*bca0*/  SYNCS.PHASECHK.TRANS64.TRYWAIT P0, [R0+URZ+0x220], R14 ;  /* 0x0002200e000075a7 */ /* 0x0022a400080011ff */
[----:B--2---:R-:W-:Y:S05]  /*bcb0*/  @!P0 NANOSLEEP.SYNCS 0x989680 ;  /* 0x009896800000895d */ /* 0x004fea0003900000 */
[----:B------:R-:W2:Y:S02]  /*bcc0*/  @!P0 SYNCS.PHASECHK.TRANS64 P0, [R0+URZ+0x220], R14 ;  /* 0x0002200e000085a7 */ /* 0x000ea400080010ff */
[----:B--2---:R-:W-:Y:S05]  /*bcd0*/  @!P0 BRA `(.L_x_266) ;  /* 0xfffffffc00f08947 */ /* 0x004fea000383ffff */
[----:B------:R-:W-:Y:S05]  /*bce0*/  BRA `(.L_x_267) ;  /* 0xffffff9c00a87947 */ /* 0x000fea000383ffff */
.L_x_122:
[----:B------:R-:W-:Y:S07]  /*bcf0*/  MOV R0, UR7 ;  /* 0x0000000700007c02 */ /* 0x000fee0008000f00 */
.L_x_268:
[----:B-1----:R1:W2:Y:S02]  /*bd00*/  SYNCS.PHASECHK.TRANS64.TRYWAIT P0, [R0+URZ+0x228], R14 ;  /* 0x0002280e000075a7 */ /* 0x0022a400080011ff */
[----:B--2---:R-:W-:Y:S05]  /*bd10*/  @!P0 NANOSLEEP.SYNCS 0x989680 ;  /* 0x009896800000895d */ /* 0x004fea0003900000 */
[----:B------:R-:W2:Y:S02]  /*bd20*/  @!P0 SYNCS.PHASECHK.TRANS64 P0, [R0+URZ+0x228], R14 ;  /* 0x0002280e000085a7 */ /* 0x000ea400080010ff */
[----:B--2---:R-:W-:Y:S05]  /*bd30*/  @!P0 BRA `(.L_x_268) ;  /* 0xfffffffc00f08947 */ /* 0x004fea000383ffff */
[----:B------:R-:W-:Y:S05]  /*bd40*/  BRA `(.L_x_269) ;  /* 0xffffffa000007947 */ /* 0x000fea000383ffff */
.L_x_123:
[----:B------:R-:W-:Y:S07]  /*bd50*/  MOV R0, UR7 ;  /* 0x0000000700007c02 */ /* 0x000fee0008000f00 */
.L_x_270:
[----:B-1----:R1:W2:Y:S02]  /*bd60*/  SYNCS.PHASECHK.TRANS64.TRYWAIT P0, [R0+URZ+0x230], R14 ;  /* 0x0002300e000075a7 */ /* 0x0022a400080011ff */
[----:B--2---:R-:W-:Y:S05]  /*bd70*/  @!P0 NANOSLEEP.SYNCS 0x989680 ;  /* 0x009896800000895d */ /* 0x004fea0003900000 */
[----:B------:R-:W2:Y:S02]  /*bd80*/  @!P0 SYNCS.PHASECHK.TRANS64 P0, [R0+URZ+0x230], R14 ;  /* 0x0002300e000085a7 */ /* 0x000ea400080010ff */
[----:B--2---:R-:W-:Y:S05]  /*bd90*/  @!P0 BRA `(.L_x_270) ;  /* 0xfffffffc00f08947 */ /* 0x004fea000383ffff */
[----:B------:R-:W-:Y:S05]  /*bda0*/  BRA `(.L_x_271) ;  /* 0xffffffa0005c7947 */ /* 0x000fea000383ffff */
.L_x_124:
[----:B------:R-:W-:Y:S07]  /*bdb0*/  MOV R0, UR7 ;  /* 0x0000000700007c02 */ /* 0x000fee0008000f00 */
.L_x_272:
[----:B-1----:R1:W2:Y:S02]  /*bdc0*/  SYNCS.PHASECHK.TRANS64.TRYWAIT P0, [R0+URZ+0x238], R14 ;  /* 0x0002380e000075a7 */ /* 0x0022a400080011ff */
[----:B--2---:R-:W-:Y:S05]  /*bdd0*/  @!P0 NANOSLEEP.SYNCS 0x989680 ;  /* 0x009896800000895d */ /* 0x004fea0003900000 */
[----:B------:R-:W2:Y:S02]  /*bde0*/  @!P0 SYNCS.PHASECHK.TRANS64 P0, [R0+URZ+0x238], R14 ;  /* 0x0002380e000085a7 */ /* 0x000ea400080010ff */
[----:B--2---:R-:W-:Y:S05]  /*bdf0*/  @!P0 BRA `(.L_x_272) ;  /* 0xfffffffc00f08947 */ /* 0x004fea000383ffff */
[----:B------:R-:W-:Y:S05]  /*be00*/  BRA `(.L_x_273) ;  /* 0xffffffa000fc7947 */ /* 0x000fea000383ffff */
.L_x_126:
[----:B------:R-:W-:-:S07]  /*be10*/  MOV R0, UR7 ;  /* 0x0000000700007c02 */ /* 0x000fce0008000f00 */
.L_x_274:
[----:B-1----:R1:W4:Y:S02]  /*be20*/  SYNCS.PHASECHK.TRANS64.TRYWAIT P0, [R0+URZ+0x220], R2 ;  /* 0x00022002000075a7 */ /* 0x00232400080011ff */
[----:B----4-:R-:W-:Y:S05]  /*be30*/  @!P0 NANOSLEEP.SYNCS 0x989680 ;  /* 0x009896800000895d */ /* 0x010fea0003900000 */
[----:B------:R-:W4:Y:S02]  /*be40*/  @!P0 SYNCS.PHASECHK.TRANS64 P0, [R0+URZ+0x220], R2 ;  /* 0x00022002000085a7 */ /* 0x000f2400080010ff */
[----:B----4-:R-:W-:Y:S05]  /*be50*/  @!P0 BRA `(.L_x_274) ;  /* 0xfffffffc00f08947 */ /* 0x010fea000383ffff */
[----:B------:R-:W-:Y:S05]  /*be60*/  BRA `(.L_x_275) ;  /* 0xffffffa400847947 */ /* 0x000fea000383ffff */
.L_x_127:
[----:B-1----:R-:W-:-:S07]  /*be70*/  MOV R0, UR7 ;  /* 0x0000000700007c02 */ /* 0x002fce0008000f00 */
.L_x_276:
[----:B-1----:R1:W4:Y:S02]  /*be80*/  SYNCS.PHASECHK.TRANS64.TRYWAIT P0, [R0+URZ+0x228], R2 ;  /* 0x00022802000075a7 */ /* 0x00232400080011ff */
[----:B----4-:R-:W-:Y:S05]  /*be90*/  @!P0 NANOSLEEP.SYNCS 0x989680 ;  /* 0x009896800000895d */ /* 0x010fea0003900000 */
[----:B------:R-:W4:Y:S02]  /*bea0*/  @!P0 SYNCS.PHASECHK.TRANS64 P0, [R0+URZ+0x228], R2 ;  /* 0x00022802000085a7 */ /* 0x000f2400080010ff */
[----:B----4-:R-:W-:Y:S05]  /*beb0*/  @!P0 BRA `(.L_x_276) ;  /* 0xfffffffc00f08947 */ /* 0x010fea000383ffff */
[----:B------:R-:W-:Y:S05]  /*bec0*/  BRA `(.L_x_277) ;  /* 0xffffffa400747947 */ /* 0x000fea000383ffff */
.L_x_128:
[----:B-1----:R-:W-:-:S07]  /*bed0*/  MOV R0, UR7 ;  /* 0x0000000700007c02 */ /* 0x002fce0008000f00 */
.L_x_278:
[----:B-1----:R1:W4:Y:S02]  /*bee0*/  SYNCS.PHASECHK.TRANS64.TRYWAIT P0, [R0+URZ+0x230], R2 ;  /* 0x00023002000075a7 */ /* 0x00232400080011ff */
[----:B----4-:R-:W-:Y:S05]  /*bef0*/  @!P0 NANOSLEEP.SYNCS 0x989680 ;  /* 0x009896800000895d */ /* 0x010fea0003900000 */
[----:B------:R-:W4:Y:S02]  /*bf00*/  @!P0 SYNCS.PHASECHK.TRANS64 P0, [R0+URZ+0x230], R2 ;  /* 0x00023002000085a7 */ /* 0x000f2400080010ff */
[----:B----4-:R-:W-:Y:S05]  /*bf10*/  @!P0 BRA `(.L_x_278) ;  /* 0xfffffffc00f08947 */ /* 0x010fea000383ffff */
[----:B------:R-:W-:Y:S05]  /*bf20*/  BRA `(.L_x_279) ;  /* 0xffffffa400647947 */ /* 0x000fea000383ffff */
.L_x_130:
[----:B--2---:R2:W3:Y:S02]  /*bf30*/  SYNCS.PHASECHK.TRANS64.TRYWAIT P0, [R0+URZ+0x250], R2 ;  /* 0x00025002000075a7 */ /* 0x0044e400080011ff */
[----:B---3--:R-:W-:Y:S05]  /*bf40*/  @!P0 NANOSLEEP.SYNCS 0x989680 ;  /* 0x009896800000895d */ /* 0x008fea0003900000 */
[----:B------:R-:W3:Y:S02]  /*bf50*/  @!P0 SYNCS.PHASECHK.TRANS64 P0, [R0+URZ+0x250], R2 ;  /* 0x00025002000085a7 */ /* 0x000ee400080010ff */
[----:B---3--:R-:W-:Y:S05]  /*bf60*/  @!P0 BRA `(.L_x_130) ;  /* 0xfffffffc00f08947 */ /* 0x008fea000383ffff */
[----:B------:R-:W-:Y:S05]  /*bf70*/  BRA `(.L_x_280) ;  /* 0xffffffa800407947 */ /* 0x000fea000383ffff */
.L_x_141:
[----:B-1----:R-:W-:Y:S04]  /*bf80*/  MOV R2, UR48 ;  /* 0x0000003000027c02 */ /* 0x002fe80008000f00 */
[----:B------:R1:W3:Y:S03]  /*bf90*/  SYNCS.PHASECHK.TRANS64.TRYWAIT P1, [R2+URZ+0x200], R3 ;  /* 0x00020003020075a7 */ /* 0x0002e600080211ff */
[----:B---3--:R-:W-:Y:S05]  /*bfa0*/  @!P1 NANOSLEEP.SYNCS 0x989680 ;  /* 0x009896800000995d */ /* 0x008fea0003900000 */
[----:B------:R-:W3:Y:S02]  /*bfb0*/  @!P1 SYNCS.PHASECHK.TRANS64 P1, [R2+URZ+0x200], R3 ;  /* 0x00020003020095a7 */ /* 0x000ee400080210ff */
[----:B---3--:R-:W-:Y:S05]  /*bfc0*/  @!P1 BRA `(.L_x_141) ;  /* 0xfffffffc00ec9947 */ /* 0x008fea000383ffff */
[----:B------:R-:W-:Y:S05]  /*bfd0*/  BRA `(.L_x_140) ;  /* 0xffffffb4004c7947 */ /* 0x000fea000383ffff */
.L_x_143:
[----:B-1----:R1:W4:Y:S02]  /*bfe0*/  SYNCS.PHASECHK.TRANS64.TRYWAIT P0, [R112+URZ+0x270], R0 ;  /* 0x00027000700075a7 */ /* 0x00232400080011ff */
[----:B----4-:R-:W-:Y:S05]  /*bff0*/  @!P0 NANOSLEEP.SYNCS 0x989680 ;  /* 0x009896800000895d */ /* 0x010fea0003900000 */
[----:B------:R-:W4:Y:S02]  /*c000*/  @!P0 SYNCS.PHASECHK.TRANS64 P0, [R112+URZ+0x270], R0 ;  /* 0x00027000700085a7 */ /* 0x000f2400080010ff */
[----:B----4-:R-:W-:Y:S05]  /*c010*/  @!P0 BRA `(.L_x_143) ;  /* 0xfffffffc00f08947 */ /* 0x010fea000383ffff */
[----:B------:R-:W-:Y:S05]  /*c020*/  BRA `(.L_x_142) ;  /* 0xffffffb400747947 */ /* 0x000fea000383ffff */
.L_x_152:
[----:B--2---:R2:W4:Y:S02]  /*c030*/  SYNCS.PHASECHK.TRANS64.TRYWAIT P0, [R2+URZ+0x200], R0 ;  /* 0x00020000020075a7 */ /* 0x00452400080011ff */
[----:B----4-:R-:W-:Y:S05]  /*c040*/  @!P0 NANOSLEEP.SYNCS 0x989680 ;  /* 0x009896800000895d */ /* 0x010fea0003900000 */
[----:B------:R-:W4:Y:S02]  /*c050*/  @!P0 SYNCS.PHASECHK.TRANS64 P0, [R2+URZ+0x200], R0 ;  /* 0x00020000020085a7 */ /* 0x000f2400080010ff */
[----:B----4-:R-:W-:Y:S05]  /*c060*/  @!P0 BRA `(.L_x_152) ;  /* 0xfffffffc00f08947 */ /* 0x010fea000383ffff */
[----:B------:R-:W-:Y:S05]  /*c070*/  BRA `(.L_x_151) ;  /* 0xffffffc000607947 */ /* 0x000fea000383ffff */
.L_x_160:
[----:B--2---:R2:W4:Y:S02]  /*c080*/  SYNCS.PHASECHK.TRANS64.TRYWAIT P0, [R0+URZ+0x200], R6 ;  /* 0x00020006000075a7 */ /* 0x00452400080011ff */
[----:B----4-:R-:W-:Y:S05]  /*c090*/  @!P0 NANOSLEEP.SYNCS 0x989680 ;  /* 0x009896800000895d */ /* 0x010fea0003900000 */
[----:B------:R-:W4:Y:S02]  /*c0a0*/  @!P0 SYNCS.PHASECHK.TRANS64 P0, [R0+URZ+0x200], R6 ;  /* 0x00020006000085a7 */ /* 0x000f2400080010ff */
[----:B----4-:R-:W-:Y:S05]  /*c0b0*/  @!P0 BRA `(.L_x_160) ;  /* 0xfffffffc00f08947 */ /* 0x010fea000383ffff */
[----:B------:R-:W-:Y:S05]  /*c0c0*/  BRA `(.L_x_159) ;  /* 0xffffffcc00747947 */ /* 0x000fea000383ffff */
.L_x_168:
[----:B--2---:R2:W4:Y:S02]  /*c0d0*/  SYNCS.PHASECHK.TRANS64.TRYWAIT P0, [R0+URZ+0x200], R5 ;  /* 0x00020005000075a7 */ /* 0x00452400080011ff */
[----:B----4-:R-:W-:Y:S05]  /*c0e0*/  @!P0 NANOSLEEP.SYNCS 0x989680 ;  /* 0x009896800000895d */ /* 0x010fea0003900000 */
[----:B------:R-:W4:Y:S02]  /*c0f0*/  @!P0 SYNCS.PHASECHK.TRANS64 P0, [R0+URZ+0x200], R5 ;  /* 0x00020005000085a7 */ /* 0x000f2400080010ff */
[----:B----4-:R-:W-:Y:S05]  /*c100*/  @!P0 BRA `(.L_x_168) ;  /* 0xfffffffc00f08947 */ /* 0x010fea000383ffff */
[----:B------:R-:W-:Y:S05]  /*c110*/  BRA `(.L_x_167) ;  /* 0xffffffd800887947 */ /* 0x000fea000383ffff */
        .weak           $__internal_0_$__cuda_sm10x_tcgen05_guardrail_trap_col_being_dealloced_not_returned_by_alloc
        .type           $__internal_0_$__cuda_sm10x_tcgen05_guardrail_trap_col_being_dealloced_not_returned_by_alloc,@function
        .size           $__internal_0_$__cuda_sm10x_tcgen05_guardrail_trap_col_being_dealloced_not_returned_by_alloc,($__internal_1_$__cuda_sm10x_tcgen05_guardrail_trap_phase_invalid_during_alloc - $__internal_0_$__cuda_sm10x_tcgen05_guardrail_trap_col_being_dealloced_not_returned_by_alloc)
$__internal_0_$__cuda_sm10x_tcgen05_guardrail_trap_col_being_dealloced_not_returned_by_alloc:
[----:B------:R-:W-:Y:S05]  /*c120*/  BPT.TRAP 0x1 ;  /* 0x000000040000795c */ /* 0x000fea0000300000 */
[----:B------:R-:W-:-:S04]  /*c130*/  HFMA2 R3, -RZ, RZ, 0, 0 ;  /* 0x00000000ff037431 */ /* 0x000fc800000001ff */
[----:B------:R-:W-:Y:S05]  /*c140*/  RET.REL.NODEC R2 `(_ZN7cutlass13device_kernelINS_4gemm6kernel13GemmUniversalIN4cute5tupleIJiiiiEEENS1_10collective13CollectiveMmaINS1_35MainloopSm100TmaUmmaWarpSpecializedILi32ELi2ELi4ENS5_IJNS4_1CILi2EEENSA_ILi1EEESC_EEEEENS5_IJNSA_ILi128EEENSA_ILi256EEENSA_ILi16EEEEEENS_6half_tENS5_IJlSC_lEEESJ_SK_NS4_8TiledMMAINS4_8MMA_AtomIJNS4_26SM100_MMA_F16BF16_2x1SM_SSISJ_SJ_fLi128ELi256ELNS4_4UMMA5MajorE0ELSP_0ELNSO_7ScaleInE0ELSQ_0EEEEEENS4_6LayoutINS5_IJSC_SC_SC_EEENS5_IJNSA_ILi0EEESV_SV_EEEEENS5_IJNS4_10UnderscoreESY_SY_EEEEENS4_18SM100_TMA_2SM_LOADENS4_14ComposedLayoutINS4_7SwizzleILi1ELi4ELi3EEENS4_18smem_ptr_flag_bitsILi16EEENST_INS5_IJNSA_ILi8EEESH_EEENS5_IJSH_SC_EEEEEEEvNS4_8identityES11_S1B_vS1C_EENS_8epilogue10collective18CollectiveEpilogueINS1E_23Sm100TmaWarpSpecializedILi4ELi2ELi32ELb1ELb0EEEJNS5_IJNSA_ILi64EEESG_SH_EEENS5_IJNST_IS1J_SC_EENST_INS5_IJNSA_ILi32EEESB_EEENS5_IJSC_SF_EEEEEEEESJ_SK_SJ_SK_NS1E_6fusion15FusionCallbacksIS1I_NS1R_17LinearCombinationISJ_fSJ_fLNS_15FloatRoundStyleE2EEES1K_S1Q_JEEENS4_5SM1004TMEM4LOAD26SM100_TMEM_LOAD_32dp32b32xENS4_13SM90_TMA_LOADENS12_INS13_ILi2ELi4ELi3EEES16_NST_INS5_IJS17_S1M_EEENS5_IJS1M_SC_EEEEEEENS4_39AutoVectorizingCopyWithAssumedAlignmentILi128EEENS4_14SM90_TMA_STOREES26_S28_S28_EEEvvEEEEvNT_6ParamsE) ;  /* 0xffffff3c02ac7950 */ /* 0x000fea0003c3ffff */
        .weak           $__internal_1_$__cuda_sm10x_tcgen05_guardrail_trap_phase_invalid_during_alloc
        .type           $__internal_1_$__cuda_sm10x_tcgen05_guardrail_trap_phase_invalid_during_alloc,@function
        .size           $__internal_1_$__cuda_sm10x_tcgen05_guardrail_trap_phase_invalid_during_alloc,($__internal_2_$__cuda_sm10x_tcgen05_guardrail_trap_unallocated_columns_being_dealloced - $__internal_1_$__cuda_sm10x_tcgen05_guardrail_trap_phase_invalid_during_alloc)
$__internal_1_$__cuda_sm10x_tcgen05_guardrail_trap_phase_invalid_during_alloc:
[----:B------:R-:W-:Y:S05]  /*c150*/  BPT.TRAP 0x1 ;  /* 0x000000040000795c */ /* 0x000fea0000300000 */
[----:B------:R-:W-:-:S04]  /*c160*/  MOV R3, 0x0 ;  /* 0x0000000000037802 */ /* 0x000fc80000000f00 */
[----:B------:R-:W-:Y:S05]  /*c170*/  RET.REL.NODEC R2 `(_ZN7cutlass13device_kernelINS_4gemm6kernel13GemmUniversalIN4cute5tupleIJiiiiEEENS1_10collective13CollectiveMmaINS1_35MainloopSm100TmaUmmaWarpSpecializedILi32ELi2ELi4ENS5_IJNS4_1CILi2EEENSA_ILi1EEESC_EEEEENS5_IJNSA_ILi128EEENSA_ILi256EEENSA_ILi16EEEEEENS_6half_tENS5_IJlSC_lEEESJ_SK_NS4_8TiledMMAINS4_8MMA_AtomIJNS4_26SM100_MMA_F16BF16_2x1SM_SSISJ_SJ_fLi128ELi256ELNS4_4UMMA5MajorE0ELSP_0ELNSO_7ScaleInE0ELSQ_0EEEEEENS4_6LayoutINS5_IJSC_SC_SC_EEENS5_IJNSA_ILi0EEESV_SV_EEEEENS5_IJNS4_10UnderscoreESY_SY_EEEEENS4_18SM100_TMA_2SM_LOADENS4_14ComposedLayoutINS4_7SwizzleILi1ELi4ELi3EEENS4_18smem_ptr_flag_bitsILi16EEENST_INS5_IJNSA_ILi8EEESH_EEENS5_IJSH_SC_EEEEEEEvNS4_8identityES11_S1B_vS1C_EENS_8epilogue10collective18CollectiveEpilogueINS1E_23Sm100TmaWarpSpecializedILi4ELi2ELi32ELb1ELb0EEEJNS5_IJNSA_ILi64EEESG_SH_EEENS5_IJNST_IS1J_SC_EENST_INS5_IJNSA_ILi32EEESB_EEENS5_IJSC_SF_EEEEEEEESJ_SK_SJ_SK_NS1E_6fusion15FusionCallbacksIS1I_NS1R_17LinearCombinationISJ_fSJ_fLNS_15FloatRoundStyleE2EEES1K_S1Q_JEEENS4_5SM1004TMEM4LOAD26SM100_TMEM_LOAD_32dp32b32xENS4_13SM90_TMA_LOADENS12_INS13_ILi2ELi4ELi3EEES16_NST_INS5_IJS17_S1M_EEENS5_IJS1M_SC_EEEEEEENS4_39AutoVectorizingCopyWithAssumedAlignmentILi128EEENS4_14SM90_TMA_STOREES26_S28_S28_EEEvvEEEEvNT_6ParamsE) ;  /* 0xffffff3c02a07950 */ /* 0x000fea0003c3ffff */
        .weak           $__internal_2_$__cuda_sm10x_tcgen05_guardrail_trap_unallocated_columns_being_dealloced
        .type           $__internal_2_$__cuda_sm10x_tcgen05_guardrail_trap_unallocated_columns_being_dealloced,@function
        .size           $__internal_2_$__cuda_sm10x_tcgen05_guardrail_trap_unallocated_columns_being_dealloced,(.L_x_282 - $__internal_2_$__cuda_sm10x_tcgen05_guardrail_trap_unallocated_columns_being_dealloced)
$__internal_2_$__cuda_sm10x_tcgen05_guardrail_trap_unallocated_columns_being_dealloced:
[----:B------:R-:W-:Y:S05]  /*c180*/  BPT.TRAP 0x1 ;  /* 0x000000040000795c */ /* 0x000fea0000300000 */
[----:B------:R-:W-:-:S04]  /*c190*/  HFMA2 R3, -RZ, RZ, 0, 0 ;  /* 0x00000000ff037431 */ /* 0x000fc800000001ff */
[----:B------:R-:W-:Y:S05]  /*c1a0*/  RET.REL.NODEC R2 `(_ZN7cutlass13device_kernelINS_4gemm6kernel13GemmUniversalIN4cute5tupleIJiiiiEEENS1_10collective13CollectiveMmaINS1_35MainloopSm100TmaUmmaWarpSpecializedILi32ELi2ELi4ENS5_IJNS4_1CILi2EEENSA_ILi1EEESC_EEEEENS5_IJNSA_ILi128EEENSA_ILi256EEENSA_ILi16EEEEEENS_6half_tENS5_IJlSC_lEEESJ_SK_NS4_8TiledMMAINS4_8MMA_AtomIJNS4_26SM100_MMA_F16BF16_2x1SM_SSISJ_SJ_fLi128ELi256ELNS4_4UMMA5MajorE0ELSP_0ELNSO_7ScaleInE0ELSQ_0EEEEEENS4_6LayoutINS5_IJSC_SC_SC_EEENS5_IJNSA_ILi0EEESV_SV_EEEEENS5_IJNS4_10UnderscoreESY_SY_EEEEENS4_18SM100_TMA_2SM_LOADENS4_14ComposedLayoutINS4_7SwizzleILi1ELi4ELi3EEENS4_18smem_ptr_flag_bitsILi16EEENST_INS5_IJNSA_ILi8EEESH_EEENS5_IJSH_SC_EEEEEEEvNS4_8identityES11_S1B_vS1C_EENS_8epilogue10collective18CollectiveEpilogueINS1E_23Sm100TmaWarpSpecializedILi4ELi2ELi32ELb1ELb0EEEJNS5_IJNSA_ILi64EEESG_SH_EEENS5_IJNST_IS1J_SC_EENST_INS5_IJNSA_ILi32EEESB_EEENS5_IJSC_SF_EEEEEEEESJ_SK_SJ_SK_NS1E_6fusion15FusionCallbacksIS1I_NS1R_17LinearCombinationISJ_fSJ_fLNS_15FloatRoundStyleE2EEES1K_S1Q_JEEENS4_5SM1004TMEM4LOAD26SM100_TMEM_LOAD_32dp32b32xENS4_13SM90_TMA_LOADENS12_INS13_ILi2ELi4ELi3EEES16_NST_INS5_IJS17_S1M_EEENS5_IJS1M_SC_EEEEEEENS4_39AutoVectorizingCopyWithAssumedAlignmentILi128EEENS4_14SM90_TMA_STOREES26_S28_S28_EEEvvEEEEvNT_6ParamsE) ;  /* 0xffffff3c02947950 */ /* 0x000fea0003c3ffff */
.L_x_281:
[----:B------:R-:W-:-:S00]  /*c1b0*/  BRA `(.L_x_281) ;  /* 0xfffffffc00fc7947 */ /* 0x000fc0000383ffff */
[----:B------:R-:W-:-:S00]  /*c1c0*/  NOP ;  /* 0x0000000000007918 */ /* 0x000fc00000000000 */
        /* <DEDUP_REMOVED lines=11> */
.L_x_282:


//--------------------- .nv.global.init           --------------------------
	.section	.nv.global.init,"aw",@progbits
.nv.global.init:
	.type		$str$27,@object
	.size		$str$27,($str$28 - $str$27)
$str$27:
        /*0000*/ 	.byte	0x28, 0x61, 0x64, 0x64, 0x72, 0x65, 0x73, 0x73, 0x20, 0x26, 0x20, 0x6d, 0x61, 0x73, 0x6b, 0x29
        /*0010*/ 	.byte	0x20, 0x3d, 0x3d, 0x20, 0x30, 0x00
	.type		$str$28,@object
	.size		$str$28,($str$26 - $str$28)
$str$28:
        /*0016*/ 	.byte	0x2f, 0x74, 0x6d, 0x70, 0x2f, 0x63, 0x75, 0x74, 0x6c, 0x61, 0x73, 0x73, 0x5f, 0x73, 0x77, 0x65
        /*0026*/ 	.byte	0x65, 0x70, 0x5f, 0x73, 0x72, 0x63, 0x2f, 0x69, 0x6e, 0x63, 0x6c, 0x75, 0x64, 0x65, 0x2f, 0x63
        /*0036*/ 	.byte	0x75, 0x74, 0x65, 0x2f, 0x70, 0x6f, 0x69, 0x6e, 0x74, 0x65, 0x72, 0x5f, 0x66, 0x6c, 0x61, 0x67
        /*0046*/ 	.byte	0x67, 0x65, 0x64, 0x2e, 0x68, 0x70, 0x70, 0x00
	.type		$str$26,@object
	.size		$str$26,($str$25 - $str$26)
$str$26:
        /*004e*/ 	.byte	0x2f, 0x74, 0x6d, 0x70, 0x2f, 0x63, 0x75, 0x74, 0x6c, 0x61, 0x73, 0x73, 0x5f, 0x73, 0x77, 0x65
        /*005e*/ 	.byte	0x65, 0x70, 0x5f, 0x73, 0x72, 0x63, 0x2f, 0x69, 0x6e, 0x63, 0x6c, 0x75, 0x64, 0x65, 0x2f, 0x63
        /*006e*/ 	.byte	0x75, 0x74, 0x65, 0x2f, 0x61, 0x74, 0x6f, 0x6d, 0x2f, 0x63, 0x6f, 0x70, 0x79, 0x5f, 0x74, 0x72
        /*007e*/ 	.byte	0x61, 0x69, 0x74, 0x73, 0x5f, 0x73, 0x6d, 0x31, 0x30, 0x30, 0x2e, 0x68, 0x70, 0x70, 0x00
	.type		$str$25,@object
	.size		$str$25,(__unnamed_1 - $str$25)
$str$25:
        /*008d*/ 	.byte	0x28, 0x28, 0x75, 0x69, 0x6e, 0x74, 0x33, 0x32, 0x5f, 0x74, 0x28, 0x74, 0x68, 0x72, 0x65, 0x61
        /*009d*/ 	.byte	0x64, 0x49, 0x64, 0x78, 0x2e, 0x78, 0x29, 0x20, 0x2f, 0x20, 0x33, 0x32, 0x29, 0x20, 0x25, 0x20
        /*00ad*/ 	.byte	0x34, 0x29, 0x20, 0x3d, 0x3d, 0x20, 0x28, 0x28, 0x28, 0x74, 0x6d, 0x65, 0x6d, 0x5f, 0x61, 0x64
        /*00bd*/ 	.byte	0x64, 0x72, 0x20, 0x3e, 0x3e, 0x20, 0x31, 0x36, 0x29, 0x20, 0x2f, 0x20, 0x33, 0x32, 0x29, 0x20
        /*00cd*/ 	.byte	0x25, 0x20, 0x34, 0x29, 0x00
	.type		__unnamed_1,@object
	.size		__unnamed_1,(__unnamed_2 - __unnamed_1)
__unnamed_1:
        /*00d2*/ 	.byte	0x61, 0x75, 0x74, 0x6f, 0x20, 0x63, 0x75, 0x74, 0x65, 0x3a, 0x3a, 0x61, 0x73, 0x5f, 0x70, 0x6f
        /* <DEDUP_REMOVED lines=24> */
        /*0262*/ 	.byte	0x39, 0x36, 0x3e, 0x3e, 0x3e, 0x3e, 0x5d, 0x00
	.type		__unnamed_2,@object
	.size		__unnamed_2,(.L_2 - __unnamed_2)
__unnamed_2:
        /* <DEDUP_REMOVED lines=42> */
        /*050a*/ 	.byte	0x3e, 0x3e, 0x5d, 0x00
.L_2:


//--------------------- .nv.shared._ZN7cutlass13device_kernelINS_4gemm6kernel13GemmUniversalIN4cute5tupleIJiiiiEEENS1_10collective13CollectiveMmaINS1_35MainloopSm100TmaUmmaWarpSpecializedILi32ELi2ELi4ENS5_IJNS4_1CILi2EEENSA_ILi1EEESC_EEEEENS5_IJNSA_ILi128EEENSA_ILi256EEENSA_ILi16EEEEEENS_6half_tENS5_IJlSC_lEEESJ_SK_NS4_8TiledMMAINS4_8MMA_AtomIJNS4_26SM100_MMA_F16BF16_2x1SM_SSISJ_SJ_fLi128ELi256ELNS4_4UMMA5MajorE0ELSP_0ELNSO_7ScaleInE0ELSQ_0EEEEEENS4_6LayoutINS5_IJSC_SC_SC_EEENS5_IJNSA_ILi0EEESV_SV_EEEEENS5_IJNS4_10UnderscoreESY_SY_EEEEENS4_18SM100_TMA_2SM_LOADENS4_14ComposedLayoutINS4_7SwizzleILi1ELi4ELi3EEENS4_18smem_ptr_flag_bitsILi16EEENST_INS5_IJNSA_ILi8EEESH_EEENS5_IJSH_SC_EEEEEEEvNS4_8identityES11_S1B_vS1C_EENS_8epilogue10collective18CollectiveEpilogueINS1E_23Sm100TmaWarpSpecializedILi4ELi2ELi32ELb1ELb0EEEJNS5_IJNSA_ILi64EEESG_SH_EEENS5_IJNST_IS1J_SC_EENST_INS5_IJNSA_ILi32EEESB_EEENS5_IJSC_SF_EEEEEEEESJ_SK_SJ_SK_NS1E_6fusion15FusionCallbacksIS1I_NS1R_17LinearCombinationISJ_fSJ_fLNS_15FloatRoundStyleE2EEES1K_S1Q_JEEENS4_5SM1004TMEM4LOAD26SM100_TMEM_LOAD_32dp32b32xENS4_13SM90_TMA_LOADENS12_INS13_ILi2ELi4ELi3EEES16_NST_INS5_IJS17_S1M_EEENS5_IJS1M_SC_EEEEEEENS4_39AutoVectorizingCopyWithAssumedAlignmentILi128EEENS4_14SM90_TMA_STOREES26_S28_S28_EEEvvEEEEvNT_6ParamsE --------------------------
	.section	.nv.shared._ZN7cutlass13device_kernelINS_4gemm6kernel13GemmUniversalIN4cute5tupleIJiiiiEEENS1_10collective13CollectiveMmaINS1_35MainloopSm100TmaUmmaWarpSpecializedILi32ELi2ELi4ENS5_IJNS4_1CILi2EEENSA_ILi1EEESC_EEEEENS5_IJNSA_ILi128EEENSA_ILi256EEENSA_ILi16EEEEEENS_6half_tENS5_IJlSC_lEEESJ_SK_NS4_8TiledMMAINS4_8MMA_AtomIJNS4_26SM100_MMA_F16BF16_2x1SM_SSISJ_SJ_fLi128ELi256ELNS4_4UMMA5MajorE0ELSP_0ELNSO_7ScaleInE0ELSQ_0EEEEEENS4_6LayoutINS5_IJSC_SC_SC_EEENS5_IJNSA_ILi0EEESV_SV_EEEEENS5_IJNS4_10UnderscoreESY_SY_EEEEENS4_18SM100_TMA_2SM_LOADENS4_14ComposedLayoutINS4_7SwizzleILi1ELi4ELi3EEENS4_18smem_ptr_flag_bitsILi16EEENST_INS5_IJNSA_ILi8EEESH_EEENS5_IJSH_SC_EEEEEEEvNS4_8identityES11_S1B_vS1C_EENS_8epilogue10collective18CollectiveEpilogueINS1E_23Sm100TmaWarpSpecializedILi4ELi2ELi32ELb1ELb0EEEJNS5_IJNSA_ILi64EEESG_SH_EEENS5_IJNST_IS1J_SC_EENST_INS5_IJNSA_ILi32EEESB_EEENS5_IJSC_SF_EEEEEEEESJ_SK_SJ_SK_NS1E_6fusion15FusionCallbacksIS1I_NS1R_17LinearCombinationISJ_fSJ_fLNS_15FloatRoundStyleE2EEES1K_S1Q_JEEENS4_5SM1004TMEM4LOAD26SM100_TMEM_LOAD_32dp32b32xENS4_13SM90_TMA_LOADENS12_INS13_ILi2ELi4ELi3EEES16_NST_INS5_IJS17_S1M_EEENS5_IJS1M_SC_EEEEEEENS4_39AutoVectorizingCopyWithAssumedAlignmentILi128EEENS4_14SM90_TMA_STOREES26_S28_S28_EEEvvEEEEvNT_6ParamsE,"aw",@nobits
	.sectionflags	@""
	.align	16
	.zero		1024


//--------------------- .nv.shared.reserved.0     --------------------------
	.section	.nv.shared.reserved.0,"aw",@nobits
	.weak		__nv_reservedSMEM_offset_0_alias
	.size		__nv_reservedSMEM_offset_0_alias, 0, 64
	.other		__nv_reservedSMEM_offset_0_alias,@"STO_CUDA_RESERVED_SHARED STV_DEFAULT"
__nv_reservedSMEM_offset_0_alias:
	.zero		0
.nv.shared.reserved.0:
	.zero		64
	.weak		__nv_reservedSMEM_tcgen05_partition
	.type		__nv_reservedSMEM_tcgen05_partition,@object
	.size		__nv_reservedSMEM_tcgen05_partition,(.L_0 - __nv_reservedSMEM_tcgen05_partition)
__nv_reservedSMEM_tcgen05_partition:
	.zero		32
.L_0:


//--------------------- .nv.global                --------------------------
	.section	.nv.global,"aw",@nobits
.nv.global:
	.type		_ZN39_INTERNAL_ef72c7cd_4_k_cu_d2532597_96184cute1_E,@object
	.size		_ZN39_INTERNAL_ef72c7cd_4_k_cu_d2532597_96184cute1_E,(_ZN39_INTERNAL_ef72c7cd_4_k_cu_d2532597_96184cuda3std3__45__cpo6cbeginE - _ZN39_INTERNAL_ef72c7cd_4_k_cu_d2532597_96184cute1_E)
_ZN39_INTERNAL_ef72c7cd_4_k_cu_d2532597_96184cute1_E:
	.zero		1
	.type		_ZN39_INTERNAL_ef72c7cd_4_k_cu_d2532597_96184cuda3std3__45__cpo6cbeginE,@object
	.size		_ZN39_INTERNAL_ef72c7cd_4_k_cu_d2532597_96184cuda3std3__45__cpo6cbeginE,(_ZN39_INTERNAL_ef72c7cd_4_k_cu_d2532597_96184cuda3std3__48in_placeE - _ZN39_INTERNAL_ef72c7cd_4_k_cu_d2532597_96184cuda3std3__45__cpo6cbeginE)
_ZN39_INTERNAL_ef72c7cd_4_k_cu_d2532597_96184cuda3std3__45__cpo6cbeginE:
	.zero		1
	.type		_ZN39_INTERNAL_ef72c7cd_4_k_cu_d2532597_96184cuda3std3__48in_placeE,@object
	.size		_ZN39_INTERNAL_ef72c7cd_4_k_cu_d2532597_96184cuda3std3__48in_placeE,(_ZN39_INTERNAL_ef72c7cd_4_k_cu_d2532597_96184cuda3std6ranges3__45__cpo9iter_moveE - _ZN39_INTERNAL_ef72c7cd_4_k_cu_d2532597_96184cuda3std3__48in_placeE)
_ZN39_INTERNAL_ef72c7cd_4_k_cu_d2532597_96184cuda3std3__48in_placeE:
	.zero		1
	.type		_ZN39_INTERNAL_ef72c7cd_4_k_cu_d2532597_96184cuda3std6ranges3__45__cpo9iter_moveE,@object
	.size		_ZN39_INTERNAL_ef72c7cd_4_k_cu_d2532597_96184cuda3std6ranges3__45__cpo9iter_moveE,(_ZN39_INTERNAL_ef72c7cd_4_k_cu_d2532597_96184cuda3std3__45__cpo5beginE - _ZN39_INTERNAL_ef72c7cd_4_k_cu_d2532597_96184cuda3std6ranges3__45__cpo9iter_moveE)
_ZN39_INTERNAL_ef72c7cd_4_k_cu_d2532597_96184cuda3std6ranges3__45__cpo9iter_moveE:
	.zero		1
	.type		_ZN39_INTERNAL_ef72c7cd_4_k_cu_d2532597_96184cuda3std3__45__cpo5beginE,@object
	.size		_ZN39_INTERNAL_ef72c7cd_4_k_cu_d2532597_96184cuda3std3__45__cpo5beginE,(_ZN39_INTERNAL_ef72c7cd_4_k_cu_d2532597_96184cuda3std3__441_GLOBAL__N__ef72c7cd_4_k_cu_d2532597_96186ignoreE - _ZN39_INTERNAL_ef72c7cd_4_k_cu_d2532597_96184cuda3std3__45__cpo5beginE)
_ZN39_INTERNAL_ef72c7cd_4_k_cu_d2532597_96184cuda3std3__45__cpo5beginE:
	.zero		1
	.type		_ZN39_INTERNAL_ef72c7cd_4_k_cu_d2532597_96184cuda3std3__441_GLOBAL__N__ef72c7cd_4_k_cu_d2532597_96186ignoreE,@object
	.size		_ZN39_INTERNAL_ef72c7cd_4_k_cu_d2532597_96184cuda3std3__441_GLOBAL__N__ef72c7cd_4_k_cu_d2532597_96186ignoreE,(_ZN39_INTERNAL_ef72c7cd_4_k_cu_d2532597_96184cute7productE - _ZN39_INTERNAL_ef72c7cd_4_k_cu_d2532597_96184cuda3std3__441_GLOBAL__N__ef72c7cd_4_k_cu_d2532597_96186ignoreE)
_ZN39_INTERNAL_ef72c7cd_4_k_cu_d2532597_96184cuda3std3__441_GLOBAL__N__ef72c7cd_4_k_cu_d2532597_96186ignoreE:
	.zero		1
	.type		_ZN39_INTERNAL_ef72c7cd_4_k_cu_d2532597_96184cute7productE,@object
	.size		_ZN39_INTERNAL_ef72c7cd_4_k_cu_d2532597_96184cute7productE,(_ZN39_INTERNAL_ef72c7cd_4_k_cu_d2532597_96184cuda3std3__45__cpo3endE - _ZN39_INTERNAL_ef72c7cd_4_k_cu_d2532597_96184cute7productE)
_ZN39_INTERNAL_ef72c7cd_4_k_cu_d2532597_96184cute7productE:
	.zero		1
	.type		_ZN39_INTERNAL_ef72c7cd_4_k_cu_d2532597_96184cuda3std3__45__cpo3endE,@object
	.size		_ZN39_INTERNAL_ef72c7cd_4_k_cu_d2532597_96184cuda3std3__45__cpo3endE,(_ZN39_INTERNAL_ef72c7cd_4_k_cu_d2532597_96184cuda3std3__419piecewise_constructE - _ZN39_INTERNAL_ef72c7cd_4_k_cu_d2532597_96184cuda3std3__45__cpo3endE)
_ZN39_INTERNAL_ef72c7cd_4_k_cu_d2532597_96184cuda3std3__45__cpo3endE:
	.zero		1
	.type		_ZN39_INTERNAL_ef72c7cd_4_k_cu_d2532597_96184cuda3std3__419piecewise_constructE,@object
	.size		_ZN39_INTERNAL_ef72c7cd_4_k_cu_d2532597_96184cuda3std3__419piecewise_constructE,(_ZN39_INTERNAL_ef72c7cd_4_k_cu_d2532597_96184cuda3std3__45__cpo4cendE - _ZN39_INTERNAL_ef72c7cd_4_k_cu_d2532597_96184cuda3std3__419piecewise_constructE)
_ZN39_INTERNAL_ef72c7cd_4_k_cu_d2532597_96184cuda3std3__419piecewise_constructE:
	.zero		1
	.type		_ZN39_INTERNAL_ef72c7cd_4_k_cu_d2532597_96184cuda3std3__45__cpo4cendE,@object
	.size		_ZN39_INTERNAL_ef72c7cd_4_k_cu_d2532597_96184cuda3std3__45__cpo4cendE,(_ZN39_INTERNAL_ef72c7cd_4_k_cu_d2532597_96184cuda3std6ranges3__45__cpo4swapE - _ZN39_INTERNAL_ef72c7cd_4_k_cu_d2532597_96184cuda3std3__45__cpo4cendE)
_ZN39_INTERNAL_ef72c7cd_4_k_cu_d2532597_96184cuda3std3__45__cpo4cendE:
	.zero		1
	.type		_ZN39_INTERNAL_ef72c7cd_4_k_cu_d2532597_96184cuda3std6ranges3__45__cpo4swapE,@object
	.size		_ZN39_INTERNAL_ef72c7cd_4_k_cu_d2532597_96184cuda3std6ranges3__45__cpo4swapE,(.L_10 - _ZN39_INTERNAL_ef72c7cd_4_k_cu_d2532597_96184cuda3std6ranges3__45__cpo4swapE)
_ZN39_INTERNAL_ef72c7cd_4_k_cu_d2532597_96184cuda3std6ranges3__45__cpo4swapE:
	.zero		1
.L_10:


//--------------------- .nv.constant0._ZN7cutlass13device_kernelINS_4gemm6kernel13GemmUniversalIN4cute5tupleIJiiiiEEENS1_10collective13CollectiveMmaINS1_35MainloopSm100TmaUmmaWarpSpecializedILi32ELi2ELi4ENS5_IJNS4_1CILi2EEENSA_ILi1EEESC_EEEEENS5_IJNSA_ILi128EEENSA_ILi256EEENSA_ILi16EEEEEENS_6half_tENS5_IJlSC_lEEESJ_SK_NS4_8TiledMMAINS4_8MMA_AtomIJNS4_26SM100_MMA_F16BF16_2x1SM_SSISJ_SJ_fLi128ELi256ELNS4_4UMMA5MajorE0ELSP_0ELNSO_7ScaleInE0ELSQ_0EEEEEENS4_6LayoutINS5_IJSC_SC_SC_EEENS5_IJNSA_ILi0EEESV_SV_EEEEENS5_IJNS4_10UnderscoreESY_SY_EEEEENS4_18SM100_TMA_2SM_LOADENS4_14ComposedLayoutINS4_7SwizzleILi1ELi4ELi3EEENS4_18smem_ptr_flag_bitsILi16EEENST_INS5_IJNSA_ILi8EEESH_EEENS5_IJSH_SC_EEEEEEEvNS4_8identityES11_S1B_vS1C_EENS_8epilogue10collective18CollectiveEpilogueINS1E_23Sm100TmaWarpSpecializedILi4ELi2ELi32ELb1ELb0EEEJNS5_IJNSA_ILi64EEESG_SH_EEENS5_IJNST_IS1J_SC_EENST_INS5_IJNSA_ILi32EEESB_EEENS5_IJSC_SF_EEEEEEEESJ_SK_SJ_SK_NS1E_6fusion15FusionCallbacksIS1I_NS1R_17LinearCombinationISJ_fSJ_fLNS_15FloatRoundStyleE2EEES1K_S1Q_JEEENS4_5SM1004TMEM4LOAD26SM100_TMEM_LOAD_32dp32b32xENS4_13SM90_TMA_LOADENS12_INS13_ILi2ELi4ELi3EEES16_NST_INS5_IJS17_S1M_EEENS5_IJS1M_SC_EEEEEEENS4_39AutoVectorizingCopyWithAssumedAlignmentILi128EEENS4_14SM90_TMA_STOREES26_S28_S28_EEEvvEEEEvNT_6ParamsE --------------------------
	.section	.nv.constant0._ZN7cutlass13device_kernelINS_4gemm6kernel13GemmUniversalIN4cute5tupleIJiiiiEEENS1_10collective13CollectiveMmaINS1_35MainloopSm100TmaUmmaWarpSpecializedILi32ELi2ELi4ENS5_IJNS4_1CILi2EEENSA_ILi1EEESC_EEEEENS5_IJNSA_ILi128EEENSA_ILi256EEENSA_ILi16EEEEEENS_6half_tENS5_IJlSC_lEEESJ_SK_NS4_8TiledMMAINS4_8MMA_AtomIJNS4_26SM100_MMA_F16BF16_2x1SM_SSISJ_SJ_fLi128ELi256ELNS4_4UMMA5MajorE0ELSP_0ELNSO_7ScaleInE0ELSQ_0EEEEEENS4_6LayoutINS5_IJSC_SC_SC_EEENS5_IJNSA_ILi0EEESV_SV_EEEEENS5_IJNS4_10UnderscoreESY_SY_EEEEENS4_18SM100_TMA_2SM_LOADENS4_14ComposedLayoutINS4_7SwizzleILi1ELi4ELi3EEENS4_18smem_ptr_flag_bitsILi16EEENST_INS5_IJNSA_ILi8EEESH_EEENS5_IJSH_SC_EEEEEEEvNS4_8identityES11_S1B_vS1C_EENS_8epilogue10collective18CollectiveEpilogueINS1E_23Sm100TmaWarpSpecializedILi4ELi2ELi32ELb1ELb0EEEJNS5_IJNSA_ILi64EEESG_SH_EEENS5_IJNST_IS1J_SC_EENST_INS5_IJNSA_ILi32EEESB_EEENS5_IJSC_SF_EEEEEEEESJ_SK_SJ_SK_NS1E_6fusion15FusionCallbacksIS1I_NS1R_17LinearCombinationISJ_fSJ_fLNS_15FloatRoundStyleE2EEES1K_S1Q_JEEENS4_5SM1004TMEM4LOAD26SM100_TMEM_LOAD_32dp32b32xENS4_13SM90_TMA_LOADENS12_INS13_ILi2ELi4ELi3EEES16_NST_INS5_IJS17_S1M_EEENS5_IJS1M_SC_EEEEEEENS4_39AutoVectorizingCopyWithAssumedAlignmentILi128EEENS4_14SM90_TMA_STOREES26_S28_S28_EEEvvEEEEvNT_6ParamsE,"a",@progbits
	.sectionflags	@""
	.align	4
.nv.constant0._ZN7cutlass13device_kernelINS_4gemm6kernel13GemmUniversalIN4cute5tupleIJiiiiEEENS1_10collective13CollectiveMmaINS1_35MainloopSm100TmaUmmaWarpSpecializedILi32ELi2ELi4ENS5_IJNS4_1CILi2EEENSA_ILi1EEESC_EEEEENS5_IJNSA_ILi128EEENSA_ILi256EEENSA_ILi16EEEEEENS_6half_tENS5_IJlSC_lEEESJ_SK_NS4_8TiledMMAINS4_8MMA_AtomIJNS4_26SM100_MMA_F16BF16_2x1SM_SSISJ_SJ_fLi128ELi256ELNS4_4UMMA5MajorE0ELSP_0ELNSO_7ScaleInE0ELSQ_0EEEEEENS4_6LayoutINS5_IJSC_SC_SC_EEENS5_IJNSA_ILi0EEESV_SV_EEEEENS5_IJNS4_10UnderscoreESY_SY_EEEEENS4_18SM100_TMA_2SM_LOADENS4_14ComposedLayoutINS4_7SwizzleILi1ELi4ELi3EEENS4_18smem_ptr_flag_bitsILi16EEENST_INS5_IJNSA_ILi8EEESH_EEENS5_IJSH_SC_EEEEEEEvNS4_8identityES11_S1B_vS1C_EENS_8epilogue10collective18CollectiveEpilogueINS1E_23Sm100TmaWarpSpecializedILi4ELi2ELi32ELb1ELb0EEEJNS5_IJNSA_ILi64EEESG_SH_EEENS5_IJNST_IS1J_SC_EENST_INS5_IJNSA_ILi32EEESB_EEENS5_IJSC_SF_EEEEEEEESJ_SK_SJ_SK_NS1E_6fusion15FusionCallbacksIS1I_NS1R_17LinearCombinationISJ_fSJ_fLNS_15FloatRoundStyleE2EEES1K_S1Q_JEEENS4_5SM1004TMEM4LOAD26SM100_TMEM_LOAD_32dp32b32xENS4_13SM90_TMA_LOADENS12_INS13_ILi2ELi4ELi3EEES16_NST_INS5_IJS17_S1M_EEENS5_IJS1M_SC_EEEEEEENS4_39AutoVectorizingCopyWithAssumedAlignmentILi128EEENS4_14SM90_TMA_STOREES26_S28_S28_EEEvvEEEEvNT_6ParamsE:
	.zero		2944


//--------------------- SYMBOLS --------------------------

	.type		.nv.reservedSmem.offset0,@object
	.size		.nv.reservedSmem.offset0,0x4
	.type		.nv.reservedSmem.cap,@object
	.size		.nv.reservedSmem.cap,0x4
	.type		__assertfail,@function
